//
// Generated by NVIDIA NVVM Compiler
//
// Compiler Build ID: CL-36424714
// Cuda compilation tools, release 13.0, V13.0.88
// Based on NVVM 20.0.0
//

.version 9.0
.target sm_100
.address_size 64

	// .globl	_Z15reduceMaxKernelPKfPfiiii

.visible .entry _Z15reduceMaxKernelPKfPfiiii(
	.param .u64 .ptr .align 1 _Z15reduceMaxKernelPKfPfiiii_param_0,
	.param .u64 .ptr .align 1 _Z15reduceMaxKernelPKfPfiiii_param_1,
	.param .u32 _Z15reduceMaxKernelPKfPfiiii_param_2,
	.param .u32 _Z15reduceMaxKernelPKfPfiiii_param_3,
	.param .u32 _Z15reduceMaxKernelPKfPfiiii_param_4,
	.param .u32 _Z15reduceMaxKernelPKfPfiiii_param_5
)
{
	.reg .pred 	%p<15>;
	.reg .b32 	%r<32>;
	.reg .b32 	%f<53>;
	.reg .b64 	%rd<112>;

	ld.param.u64 	%rd19, [_Z15reduceMaxKernelPKfPfiiii_param_0];
	ld.param.u32 	%r21, [_Z15reduceMaxKernelPKfPfiiii_param_2];
	ld.param.u32 	%r18, [_Z15reduceMaxKernelPKfPfiiii_param_3];
	ld.param.u32 	%r19, [_Z15reduceMaxKernelPKfPfiiii_param_4];
	ld.param.u32 	%r20, [_Z15reduceMaxKernelPKfPfiiii_param_5];
	cvta.to.global.u64 	%rd1, %rd19;
	mov.u32 	%r1, %ctaid.z;
	mov.u32 	%r22, %ctaid.x;
	mov.u32 	%r23, %ntid.x;
	mov.u32 	%r24, %tid.x;
	mad.lo.s32 	%r2, %r22, %r23, %r24;
	mov.u32 	%r3, %ctaid.y;
	mov.u32 	%r4, %ntid.y;
	mov.u32 	%r5, %tid.y;
	mad.lo.s32 	%r6, %r3, %r4, %r5;
	setp.ge.s32 	%p1, %r1, %r21;
	setp.ge.s32 	%p2, %r2, %r19;
	or.pred  	%p3, %p1, %p2;
	setp.ge.s32 	%p4, %r6, %r20;
	or.pred  	%p5, %p3, %p4;
	@%p5 bra 	$L__BB0_14;
	setp.lt.s32 	%p6, %r18, 1;
	mov.f32 	%f52, 0fFF7FFFFF;
	@%p6 bra 	$L__BB0_13;
	cvt.u64.u32 	%rd2, %r18;
	cvt.s64.s32 	%rd3, %r19;
	cvt.u64.u32 	%rd4, %r20;
	mul.wide.u32 	%rd5, %r18, %r1;
	setp.lt.u32 	%p7, %r18, 8;
	mov.f32 	%f52, 0fFF7FFFFF;
	mov.b32 	%r30, 0;
	@%p7 bra 	$L__BB0_5;
	and.b32  	%r26, %r18, 2147483640;
	neg.s32 	%r28, %r26;
	mad.lo.s64 	%rd20, %rd3, %rd5, %rd3;
	cvt.s64.s32 	%rd21, %r2;
	add.s64 	%rd22, %rd20, %rd21;
	mul.wide.u32 	%rd23, %r4, %r3;
	mad.lo.s64 	%rd24, %rd22, %rd4, %rd23;
	cvt.u64.u32 	%rd25, %r5;
	add.s64 	%rd26, %rd24, %rd25;
	shl.b64 	%rd6, %rd26, 2;
	add.s64 	%rd27, %rd5, 2;
	mad.lo.s64 	%rd28, %rd27, %rd3, %rd21;
	mad.lo.s64 	%rd29, %rd28, %rd4, %rd23;
	add.s64 	%rd30, %rd29, %rd25;
	shl.b64 	%rd7, %rd30, 2;
	add.s64 	%rd31, %rd5, 3;
	mad.lo.s64 	%rd32, %rd31, %rd3, %rd21;
	mad.lo.s64 	%rd33, %rd32, %rd4, %rd23;
	add.s64 	%rd34, %rd33, %rd25;
	shl.b64 	%rd8, %rd34, 2;
	add.s64 	%rd35, %rd5, 4;
	mad.lo.s64 	%rd36, %rd35, %rd3, %rd21;
	mad.lo.s64 	%rd37, %rd36, %rd4, %rd23;
	add.s64 	%rd38, %rd37, %rd25;
	shl.b64 	%rd9, %rd38, 2;
	add.s64 	%rd39, %rd5, 5;
	mad.lo.s64 	%rd40, %rd39, %rd3, %rd21;
	mad.lo.s64 	%rd41, %rd40, %rd4, %rd23;
	add.s64 	%rd42, %rd41, %rd25;
	shl.b64 	%rd10, %rd42, 2;
	add.s64 	%rd43, %rd5, 6;
	mad.lo.s64 	%rd44, %rd43, %rd3, %rd21;
	mad.lo.s64 	%rd45, %rd44, %rd4, %rd23;
	add.s64 	%rd46, %rd45, %rd25;
	shl.b64 	%rd11, %rd46, 2;
	add.s64 	%rd47, %rd5, 7;
	mad.lo.s64 	%rd48, %rd47, %rd3, %rd21;
	mad.lo.s64 	%rd49, %rd48, %rd4, %rd23;
	add.s64 	%rd50, %rd49, %rd25;
	shl.b64 	%rd12, %rd50, 2;
	cvt.u64.u32 	%rd51, %r1;
	mul.lo.s64 	%rd52, %rd3, %rd51;
	mad.lo.s64 	%rd53, %rd52, %rd2, %rd21;
	mad.lo.s64 	%rd54, %rd53, %rd4, %rd23;
	add.s64 	%rd55, %rd54, %rd25;
	shl.b64 	%rd13, %rd55, 2;
	mov.f32 	%f52, 0fFF7FFFFF;
	mov.u64 	%rd111, %rd1;
$L__BB0_4:
	.pragma "nounroll";
	and.b32  	%r30, %r18, 2147483640;
	add.s64 	%rd56, %rd111, %rd13;
	ld.global.f32 	%f17, [%rd56];
	max.f32 	%f18, %f52, %f17;
	add.s64 	%rd57, %rd111, %rd6;
	ld.global.f32 	%f19, [%rd57];
	max.f32 	%f20, %f18, %f19;
	add.s64 	%rd58, %rd111, %rd7;
	ld.global.f32 	%f21, [%rd58];
	max.f32 	%f22, %f20, %f21;
	add.s64 	%rd59, %rd111, %rd8;
	ld.global.f32 	%f23, [%rd59];
	max.f32 	%f24, %f22, %f23;
	add.s64 	%rd60, %rd111, %rd9;
	ld.global.f32 	%f25, [%rd60];
	max.f32 	%f26, %f24, %f25;
	add.s64 	%rd61, %rd111, %rd10;
	ld.global.f32 	%f27, [%rd61];
	max.f32 	%f28, %f26, %f27;
	add.s64 	%rd62, %rd111, %rd11;
	ld.global.f32 	%f29, [%rd62];
	max.f32 	%f30, %f28, %f29;
	add.s64 	%rd63, %rd111, %rd12;
	ld.global.f32 	%f31, [%rd63];
	max.f32 	%f52, %f30, %f31;
	add.s32 	%r28, %r28, 8;
	mul.lo.s64 	%rd64, %rd3, %rd4;
	shl.b64 	%rd65, %rd64, 5;
	add.s64 	%rd111, %rd111, %rd65;
	setp.ne.s32 	%p8, %r28, 0;
	@%p8 bra 	$L__BB0_4;
$L__BB0_5:
	and.b32  	%r12, %r18, 7;
	setp.eq.s32 	%p9, %r12, 0;
	@%p9 bra 	$L__BB0_13;
	cvt.s64.s32 	%rd16, %r2;
	cvt.u64.u32 	%rd17, %r6;
	and.b32  	%r13, %r18, 3;
	setp.lt.u32 	%p10, %r12, 4;
	@%p10 bra 	$L__BB0_8;
	cvt.u64.u32 	%rd66, %r30;
	add.s64 	%rd67, %rd5, %rd66;
	mad.lo.s64 	%rd68, %rd67, %rd3, %rd16;
	mad.lo.s64 	%rd69, %rd68, %rd4, %rd17;
	shl.b64 	%rd70, %rd69, 2;
	add.s64 	%rd71, %rd1, %rd70;
	ld.global.f32 	%f33, [%rd71];
	max.f32 	%f34, %f52, %f33;
	add.s64 	%rd72, %rd68, %rd3;
	mad.lo.s64 	%rd73, %rd72, %rd4, %rd17;
	shl.b64 	%rd74, %rd73, 2;
	add.s64 	%rd75, %rd1, %rd74;
	ld.global.f32 	%f35, [%rd75];
	max.f32 	%f36, %f34, %f35;
	add.s64 	%rd76, %rd72, %rd3;
	mad.lo.s64 	%rd77, %rd76, %rd4, %rd17;
	shl.b64 	%rd78, %rd77, 2;
	add.s64 	%rd79, %rd1, %rd78;
	ld.global.f32 	%f37, [%rd79];
	max.f32 	%f38, %f36, %f37;
	add.s64 	%rd80, %rd76, %rd3;
	mad.lo.s64 	%rd81, %rd80, %rd4, %rd17;
	shl.b64 	%rd82, %rd81, 2;
	add.s64 	%rd83, %rd1, %rd82;
	ld.global.f32 	%f39, [%rd83];
	max.f32 	%f52, %f38, %f39;
	add.s32 	%r30, %r30, 4;
$L__BB0_8:
	setp.eq.s32 	%p11, %r13, 0;
	@%p11 bra 	$L__BB0_13;
	setp.eq.s32 	%p12, %r13, 1;
	@%p12 bra 	$L__BB0_11;
	cvt.u64.u32 	%rd84, %r30;
	add.s64 	%rd85, %rd5, %rd84;
	mad.lo.s64 	%rd86, %rd85, %rd3, %rd16;
	mad.lo.s64 	%rd87, %rd86, %rd4, %rd17;
	shl.b64 	%rd88, %rd87, 2;
	add.s64 	%rd89, %rd1, %rd88;
	ld.global.f32 	%f41, [%rd89];
	max.f32 	%f42, %f52, %f41;
	add.s64 	%rd90, %rd86, %rd3;
	mad.lo.s64 	%rd91, %rd90, %rd4, %rd17;
	shl.b64 	%rd92, %rd91, 2;
	add.s64 	%rd93, %rd1, %rd92;
	ld.global.f32 	%f43, [%rd93];
	max.f32 	%f52, %f42, %f43;
	add.s32 	%r30, %r30, 2;
$L__BB0_11:
	and.b32  	%r27, %r18, 1;
	setp.eq.b32 	%p13, %r27, 1;
	not.pred 	%p14, %p13;
	@%p14 bra 	$L__BB0_13;
	cvt.u64.u32 	%rd94, %r30;
	add.s64 	%rd95, %rd5, %rd94;
	mad.lo.s64 	%rd96, %rd95, %rd3, %rd16;
	mad.lo.s64 	%rd97, %rd96, %rd4, %rd17;
	shl.b64 	%rd98, %rd97, 2;
	add.s64 	%rd99, %rd1, %rd98;
	ld.global.f32 	%f44, [%rd99];
	max.f32 	%f52, %f52, %f44;
$L__BB0_13:
	ld.param.u64 	%rd110, [_Z15reduceMaxKernelPKfPfiiii_param_1];
	cvt.u64.u32 	%rd100, %r1;
	cvt.s64.s32 	%rd101, %r19;
	cvt.u64.u32 	%rd102, %r20;
	cvt.s64.s32 	%rd103, %r2;
	cvt.u64.u32 	%rd104, %r6;
	mad.lo.s64 	%rd105, %rd101, %rd100, %rd103;
	mad.lo.s64 	%rd106, %rd105, %rd102, %rd104;
	cvta.to.global.u64 	%rd107, %rd110;
	shl.b64 	%rd108, %rd106, 2;
	add.s64 	%rd109, %rd107, %rd108;
	st.global.f32 	[%rd109], %f52;
$L__BB0_14:
	ret;

}
	// .globl	_Z26reduceMaxKernel_VectorizedPKfPfiiii
.visible .entry _Z26reduceMaxKernel_VectorizedPKfPfiiii(
	.param .u64 .ptr .align 1 _Z26reduceMaxKernel_VectorizedPKfPfiiii_param_0,
	.param .u64 .ptr .align 1 _Z26reduceMaxKernel_VectorizedPKfPfiiii_param_1,
	.param .u32 _Z26reduceMaxKernel_VectorizedPKfPfiiii_param_2,
	.param .u32 _Z26reduceMaxKernel_VectorizedPKfPfiiii_param_3,
	.param .u32 _Z26reduceMaxKernel_VectorizedPKfPfiiii_param_4,
	.param .u32 _Z26reduceMaxKernel_VectorizedPKfPfiiii_param_5
)
{
	.reg .pred 	%p<15>;
	.reg .b32 	%r<34>;
	.reg .b32 	%f<191>;
	.reg .b64 	%rd<108>;

	ld.param.u64 	%rd19, [_Z26reduceMaxKernel_VectorizedPKfPfiiii_param_0];
	ld.param.u32 	%r18, [_Z26reduceMaxKernel_VectorizedPKfPfiiii_param_2];
	ld.param.u32 	%r15, [_Z26reduceMaxKernel_VectorizedPKfPfiiii_param_3];
	ld.param.u32 	%r19, [_Z26reduceMaxKernel_VectorizedPKfPfiiii_param_4];
	ld.param.u32 	%r17, [_Z26reduceMaxKernel_VectorizedPKfPfiiii_param_5];
	cvta.to.global.u64 	%rd1, %rd19;
	mov.u32 	%r20, %ctaid.x;
	mov.u32 	%r21, %ntid.x;
	mov.u32 	%r22, %tid.x;
	mad.lo.s32 	%r23, %r20, %r21, %r22;
	shl.b32 	%r1, %r23, 2;
	mov.u32 	%r24, %ctaid.y;
	mov.u32 	%r25, %ntid.y;
	mov.u32 	%r26, %tid.y;
	mad.lo.s32 	%r27, %r24, %r25, %r26;
	mov.u32 	%r3, %ctaid.z;
	setp.ge.s32 	%p1, %r3, %r18;
	setp.ge.s32 	%p2, %r27, %r19;
	or.pred  	%p3, %p1, %p2;
	setp.ge.s32 	%p4, %r1, %r17;
	or.pred  	%p5, %p3, %p4;
	@%p5 bra 	$L__BB1_14;
	setp.lt.s32 	%p6, %r15, 1;
	mov.f32 	%f187, 0fFF7FFFFF;
	mov.f32 	%f188, %f187;
	mov.f32 	%f189, %f187;
	mov.f32 	%f190, %f187;
	@%p6 bra 	$L__BB1_13;
	cvt.u64.u32 	%rd2, %r15;
	cvt.u64.u32 	%rd3, %r19;
	cvt.s64.s32 	%rd4, %r17;
	mul.wide.u32 	%rd5, %r15, %r3;
	cvt.u64.u32 	%rd6, %r27;
	cvt.s64.s32 	%rd7, %r1;
	and.b32  	%r4, %r15, 7;
	setp.lt.u32 	%p7, %r15, 8;
	mov.f32 	%f190, 0fFF7FFFFF;
	mov.b32 	%r32, 0;
	mov.f32 	%f189, %f190;
	mov.f32 	%f188, %f190;
	mov.f32 	%f187, %f190;
	@%p7 bra 	$L__BB1_5;
	cvt.u64.u32 	%rd20, %r3;
	and.b32  	%r32, %r15, 2147483640;
	neg.s32 	%r30, %r32;
	mad.lo.s64 	%rd21, %rd3, %rd5, %rd3;
	add.s64 	%rd22, %rd21, %rd6;
	mul.lo.s64 	%rd23, %rd22, %rd4;
	shl.b64 	%rd24, %rd23, 2;
	shl.b64 	%rd25, %rd7, 2;
	add.s64 	%rd8, %rd24, %rd25;
	add.s64 	%rd26, %rd5, 2;
	mad.lo.s64 	%rd27, %rd26, %rd3, %rd6;
	mul.lo.s64 	%rd28, %rd27, %rd4;
	shl.b64 	%rd29, %rd28, 2;
	add.s64 	%rd9, %rd29, %rd25;
	add.s64 	%rd30, %rd5, 3;
	mad.lo.s64 	%rd31, %rd30, %rd3, %rd6;
	mul.lo.s64 	%rd32, %rd31, %rd4;
	shl.b64 	%rd33, %rd32, 2;
	add.s64 	%rd10, %rd33, %rd25;
	add.s64 	%rd34, %rd5, 4;
	mad.lo.s64 	%rd35, %rd34, %rd3, %rd6;
	mul.lo.s64 	%rd36, %rd35, %rd4;
	shl.b64 	%rd37, %rd36, 2;
	add.s64 	%rd11, %rd37, %rd25;
	add.s64 	%rd38, %rd5, 5;
	mad.lo.s64 	%rd39, %rd38, %rd3, %rd6;
	mul.lo.s64 	%rd40, %rd39, %rd4;
	shl.b64 	%rd41, %rd40, 2;
	add.s64 	%rd12, %rd41, %rd25;
	add.s64 	%rd42, %rd5, 6;
	mad.lo.s64 	%rd43, %rd42, %rd3, %rd6;
	mul.lo.s64 	%rd44, %rd43, %rd4;
	shl.b64 	%rd45, %rd44, 2;
	add.s64 	%rd13, %rd45, %rd25;
	add.s64 	%rd46, %rd5, 7;
	mad.lo.s64 	%rd47, %rd46, %rd3, %rd6;
	mul.lo.s64 	%rd48, %rd47, %rd4;
	shl.b64 	%rd49, %rd48, 2;
	add.s64 	%rd14, %rd49, %rd25;
	mul.lo.s64 	%rd50, %rd20, %rd3;
	mad.lo.s64 	%rd51, %rd50, %rd2, %rd6;
	mad.lo.s64 	%rd52, %rd51, %rd4, %rd7;
	shl.b64 	%rd15, %rd52, 2;
	mov.f32 	%f190, 0fFF7FFFFF;
	mov.u64 	%rd107, %rd1;
$L__BB1_4:
	.pragma "nounroll";
	add.s64 	%rd53, %rd107, %rd15;
	ld.global.v4.f32 	{%f53, %f54, %f55, %f56}, [%rd53];
	max.f32 	%f57, %f187, %f53;
	max.f32 	%f58, %f188, %f54;
	max.f32 	%f59, %f189, %f55;
	max.f32 	%f60, %f190, %f56;
	add.s64 	%rd54, %rd107, %rd8;
	ld.global.v4.f32 	{%f61, %f62, %f63, %f64}, [%rd54];
	max.f32 	%f65, %f57, %f61;
	max.f32 	%f66, %f58, %f62;
	max.f32 	%f67, %f59, %f63;
	max.f32 	%f68, %f60, %f64;
	add.s64 	%rd55, %rd107, %rd9;
	ld.global.v4.f32 	{%f69, %f70, %f71, %f72}, [%rd55];
	max.f32 	%f73, %f65, %f69;
	max.f32 	%f74, %f66, %f70;
	max.f32 	%f75, %f67, %f71;
	max.f32 	%f76, %f68, %f72;
	add.s64 	%rd56, %rd107, %rd10;
	ld.global.v4.f32 	{%f77, %f78, %f79, %f80}, [%rd56];
	max.f32 	%f81, %f73, %f77;
	max.f32 	%f82, %f74, %f78;
	max.f32 	%f83, %f75, %f79;
	max.f32 	%f84, %f76, %f80;
	add.s64 	%rd57, %rd107, %rd11;
	ld.global.v4.f32 	{%f85, %f86, %f87, %f88}, [%rd57];
	max.f32 	%f89, %f81, %f85;
	max.f32 	%f90, %f82, %f86;
	max.f32 	%f91, %f83, %f87;
	max.f32 	%f92, %f84, %f88;
	add.s64 	%rd58, %rd107, %rd12;
	ld.global.v4.f32 	{%f93, %f94, %f95, %f96}, [%rd58];
	max.f32 	%f97, %f89, %f93;
	max.f32 	%f98, %f90, %f94;
	max.f32 	%f99, %f91, %f95;
	max.f32 	%f100, %f92, %f96;
	add.s64 	%rd59, %rd107, %rd13;
	ld.global.v4.f32 	{%f101, %f102, %f103, %f104}, [%rd59];
	max.f32 	%f105, %f97, %f101;
	max.f32 	%f106, %f98, %f102;
	max.f32 	%f107, %f99, %f103;
	max.f32 	%f108, %f100, %f104;
	add.s64 	%rd60, %rd107, %rd14;
	ld.global.v4.f32 	{%f109, %f110, %f111, %f112}, [%rd60];
	max.f32 	%f187, %f105, %f109;
	max.f32 	%f188, %f106, %f110;
	max.f32 	%f189, %f107, %f111;
	max.f32 	%f190, %f108, %f112;
	add.s32 	%r30, %r30, 8;
	mul.lo.s64 	%rd61, %rd4, %rd3;
	shl.b64 	%rd62, %rd61, 5;
	add.s64 	%rd107, %rd107, %rd62;
	setp.ne.s32 	%p8, %r30, 0;
	@%p8 bra 	$L__BB1_4;
$L__BB1_5:
	setp.eq.s32 	%p9, %r4, 0;
	@%p9 bra 	$L__BB1_13;
	and.b32  	%r10, %r15, 3;
	setp.lt.u32 	%p10, %r4, 4;
	@%p10 bra 	$L__BB1_8;
	cvt.u64.u32 	%rd63, %r32;
	add.s64 	%rd64, %rd5, %rd63;
	mad.lo.s64 	%rd65, %rd64, %rd3, %rd6;
	mad.lo.s64 	%rd66, %rd65, %rd4, %rd7;
	shl.b64 	%rd67, %rd66, 2;
	add.s64 	%rd68, %rd1, %rd67;
	ld.global.v4.f32 	{%f114, %f115, %f116, %f117}, [%rd68];
	max.f32 	%f118, %f187, %f114;
	max.f32 	%f119, %f188, %f115;
	max.f32 	%f120, %f189, %f116;
	max.f32 	%f121, %f190, %f117;
	add.s64 	%rd69, %rd65, %rd3;
	mad.lo.s64 	%rd70, %rd69, %rd4, %rd7;
	shl.b64 	%rd71, %rd70, 2;
	add.s64 	%rd72, %rd1, %rd71;
	ld.global.v4.f32 	{%f122, %f123, %f124, %f125}, [%rd72];
	max.f32 	%f126, %f118, %f122;
	max.f32 	%f127, %f119, %f123;
	max.f32 	%f128, %f120, %f124;
	max.f32 	%f129, %f121, %f125;
	add.s64 	%rd73, %rd69, %rd3;
	mad.lo.s64 	%rd74, %rd73, %rd4, %rd7;
	shl.b64 	%rd75, %rd74, 2;
	add.s64 	%rd76, %rd1, %rd75;
	ld.global.v4.f32 	{%f130, %f131, %f132, %f133}, [%rd76];
	max.f32 	%f134, %f126, %f130;
	max.f32 	%f135, %f127, %f131;
	max.f32 	%f136, %f128, %f132;
	max.f32 	%f137, %f129, %f133;
	add.s64 	%rd77, %rd73, %rd3;
	mad.lo.s64 	%rd78, %rd77, %rd4, %rd7;
	shl.b64 	%rd79, %rd78, 2;
	add.s64 	%rd80, %rd1, %rd79;
	ld.global.v4.f32 	{%f138, %f139, %f140, %f141}, [%rd80];
	max.f32 	%f187, %f134, %f138;
	max.f32 	%f188, %f135, %f139;
	max.f32 	%f189, %f136, %f140;
	max.f32 	%f190, %f137, %f141;
	add.s32 	%r32, %r32, 4;
$L__BB1_8:
	setp.eq.s32 	%p11, %r10, 0;
	@%p11 bra 	$L__BB1_13;
	setp.eq.s32 	%p12, %r10, 1;
	@%p12 bra 	$L__BB1_11;
	cvt.u64.u32 	%rd81, %r32;
	add.s64 	%rd82, %rd5, %rd81;
	mad.lo.s64 	%rd83, %rd82, %rd3, %rd6;
	mad.lo.s64 	%rd84, %rd83, %rd4, %rd7;
	shl.b64 	%rd85, %rd84, 2;
	add.s64 	%rd86, %rd1, %rd85;
	ld.global.v4.f32 	{%f143, %f144, %f145, %f146}, [%rd86];
	max.f32 	%f147, %f187, %f143;
	max.f32 	%f148, %f188, %f144;
	max.f32 	%f149, %f189, %f145;
	max.f32 	%f150, %f190, %f146;
	add.s64 	%rd87, %rd83, %rd3;
	mad.lo.s64 	%rd88, %rd87, %rd4, %rd7;
	shl.b64 	%rd89, %rd88, 2;
	add.s64 	%rd90, %rd1, %rd89;
	ld.global.v4.f32 	{%f151, %f152, %f153, %f154}, [%rd90];
	max.f32 	%f187, %f147, %f151;
	max.f32 	%f188, %f148, %f152;
	max.f32 	%f189, %f149, %f153;
	max.f32 	%f190, %f150, %f154;
	add.s32 	%r32, %r32, 2;
$L__BB1_11:
	and.b32  	%r29, %r15, 1;
	setp.eq.b32 	%p13, %r29, 1;
	not.pred 	%p14, %p13;
	@%p14 bra 	$L__BB1_13;
	cvt.u64.u32 	%rd91, %r32;
	add.s64 	%rd92, %rd5, %rd91;
	mad.lo.s64 	%rd93, %rd92, %rd3, %rd6;
	mad.lo.s64 	%rd94, %rd93, %rd4, %rd7;
	shl.b64 	%rd95, %rd94, 2;
	add.s64 	%rd96, %rd1, %rd95;
	ld.global.v4.f32 	{%f155, %f156, %f157, %f158}, [%rd96];
	max.f32 	%f187, %f187, %f155;
	max.f32 	%f188, %f188, %f156;
	max.f32 	%f189, %f189, %f157;
	max.f32 	%f190, %f190, %f158;
$L__BB1_13:
	ld.param.u64 	%rd106, [_Z26reduceMaxKernel_VectorizedPKfPfiiii_param_1];
	cvt.s64.s32 	%rd97, %r17;
	mul.wide.u32 	%rd98, %r19, %r3;
	cvt.u64.u32 	%rd99, %r27;
	cvt.s64.s32 	%rd100, %r1;
	add.s64 	%rd101, %rd98, %rd99;
	mad.lo.s64 	%rd102, %rd101, %rd97, %rd100;
	cvta.to.global.u64 	%rd103, %rd106;
	shl.b64 	%rd104, %rd102, 2;
	add.s64 	%rd105, %rd103, %rd104;
	st.global.v4.f32 	[%rd105], {%f187, %f188, %f189, %f190};
$L__BB1_14:
	ret;

}


// ===== COMPILED SASS (sm_100) =====

	.target	sm_100

	.elftype	@"ET_EXEC"


//--------------------- .note.nv.tkinfo           --------------------------
	.section	.note.nv.tkinfo,"",@"SHT_NOTE"
	.sectionflags	@"SHF_NOTE_NV_TKINFO"
	.tkinfo
        /*0018*/ 	.word	0x00000002
        /*0030*/ 	.string	""
        /*0030*/ 	.string	"ptxas"
        /*0030*/ 	.string	"Cuda compilation tools, release 13.0, V13.0.88"
        /*0030*/ 	.string	"Build cuda_13.0.r13.0/compiler.36424714_0"
        /*0030*/ 	.string	"-arch sm_100 -m 64 "



//--------------------- .note.nv.cuinfo           --------------------------
	.section	.note.nv.cuinfo,"",@"SHT_NOTE"
	.sectionflags	@"SHF_NOTE_NV_CUINFO"
        /*0018*/ 	.short	0x0002
        /*001a*/ 	.short	0x0064
        /*001c*/ 	.short	0x0082
	.zero		2


//--------------------- .nv.info                  --------------------------
	.section	.nv.info,"",@"SHT_CUDA_INFO"
	.align	4


	//----- nvinfo : EIATTR_REGCOUNT
	.align		4
        /*0000*/ 	.byte	0x04, 0x2f
        /*0002*/ 	.short	(.L_1 - .L_0)
	.align		4
.L_0:
        /*0004*/ 	.word	index@(_Z15reduceMaxKernelPKfPfiiii)
        /*0008*/ 	.word	0x00000020


	//----- nvinfo : EIATTR_FRAME_SIZE
	.align		4
.L_1:
        /*000c*/ 	.byte	0x04, 0x11
        /*000e*/ 	.short	(.L_3 - .L_2)
	.align		4
.L_2:
        /*0010*/ 	.word	index@(_Z15reduceMaxKernelPKfPfiiii)
        /*0014*/ 	.word	0x00000000


	//----- nvinfo : EIATTR_REGCOUNT
	.align		4
.L_3:
        /*0018*/ 	.byte	0x04, 0x2f
        /*001a*/ 	.short	(.L_5 - .L_4)
	.align		4
.L_4:
        /*001c*/ 	.word	index@(_Z26reduceMaxKernel_VectorizedPKfPfiiii)
        /*0020*/ 	.word	0x00000030


	//----- nvinfo : EIATTR_FRAME_SIZE
	.align		4
.L_5:
        /*0024*/ 	.byte	0x04, 0x11
        /*0026*/ 	.short	(.L_7 - .L_6)
	.align		4
.L_6:
        /*0028*/ 	.word	index@(_Z26reduceMaxKernel_VectorizedPKfPfiiii)
        /*002c*/ 	.word	0x00000000


	//----- nvinfo : EIATTR_MIN_STACK_SIZE
	.align		4
.L_7:
        /*0030*/ 	.byte	0x04, 0x12
        /*0032*/ 	.short	(.L_9 - .L_8)
	.align		4
.L_8:
        /*0034*/ 	.word	index@(_Z26reduceMaxKernel_VectorizedPKfPfiiii)
        /*0038*/ 	.word	0x00000000


	//----- nvinfo : EIATTR_MIN_STACK_SIZE
	.align		4
.L_9:
        /*003c*/ 	.byte	0x04, 0x12
        /*003e*/ 	.short	(.L_11 - .L_10)
	.align		4
.L_10:
        /*0040*/ 	.word	index@(_Z15reduceMaxKernelPKfPfiiii)
        /*0044*/ 	.word	0x00000000
.L_11:


//--------------------- .nv.compat                --------------------------
	.section	.nv.compat,"",@"SHT_CUDA_COMPAT_INFO"
	.align	4
        /*0000*/ 	.byte	0x02, 0x09, 0x00, 0x00, 0x02, 0x02, 0x01, 0x00, 0x02, 0x05, 0x05, 0x00, 0x03, 0x07, 0x01, 0x01
        /*0010*/ 	.byte	0x02, 0x03, 0x00, 0x00, 0x02, 0x06, 0x01, 0x00, 0x04, 0x0b, 0x08, 0x00, 0x09, 0x00, 0x00, 0x00
        /*0020*/ 	.byte	0x00, 0x00, 0x00, 0x00


//--------------------- .nv.info._Z26reduceMaxKernel_VectorizedPKfPfiiii --------------------------
	.section	.nv.info._Z26reduceMaxKernel_VectorizedPKfPfiiii,"",@"SHT_CUDA_INFO"
	.sectionflags	@""
	.align	4


	//----- nvinfo : EIATTR_CUDA_API_VERSION
	.align		4
        /*0000*/ 	.byte	0x04, 0x37
        /*0002*/ 	.short	(.L_13 - .L_12)
.L_12:
        /*0004*/ 	.word	0x00000082


	//----- nvinfo : EIATTR_KPARAM_INFO
	.align		4
.L_13:
        /*0008*/ 	.byte	0x04, 0x17
        /*000a*/ 	.short	(.L_15 - .L_14)
.L_14:
        /*000c*/ 	.word	0x00000000
        /*0010*/ 	.short	0x0005
        /*0012*/ 	.short	0x001c
        /*0014*/ 	.byte	0x00, 0xf0, 0x11, 0x00


	//----- nvinfo : EIATTR_KPARAM_INFO
	.align		4
.L_15:
        /*0018*/ 	.byte	0x04, 0x17
        /*001a*/ 	.short	(.L_17 - .L_16)
.L_16:
        /*001c*/ 	.word	0x00000000
        /*0020*/ 	.short	0x0004
        /*0022*/ 	.short	0x0018
        /*0024*/ 	.byte	0x00, 0xf0, 0x11, 0x00


	//----- nvinfo : EIATTR_KPARAM_INFO
	.align		4
.L_17:
        /*0028*/ 	.byte	0x04, 0x17
        /*002a*/ 	.short	(.L_19 - .L_18)
.L_18:
        /*002c*/ 	.word	0x00000000
        /*0030*/ 	.short	0x0003
        /*0032*/ 	.short	0x0014
        /*0034*/ 	.byte	0x00, 0xf0, 0x11, 0x00


	//----- nvinfo : EIATTR_KPARAM_INFO
	.align		4
.L_19:
        /*0038*/ 	.byte	0x04, 0x17
        /*003a*/ 	.short	(.L_21 - .L_20)
.L_20:
        /*003c*/ 	.word	0x00000000
        /*0040*/ 	.short	0x0002
        /*0042*/ 	.short	0x0010
        /*0044*/ 	.byte	0x00, 0xf0, 0x11, 0x00


	//----- nvinfo : EIATTR_KPARAM_INFO
	.align		4
.L_21:
        /*0048*/ 	.byte	0x04, 0x17
        /*004a*/ 	.short	(.L_23 - .L_22)
.L_22:
        /*004c*/ 	.word	0x00000000
        /*0050*/ 	.short	0x0001
        /*0052*/ 	.short	0x0008
        /*0054*/ 	.byte	0x00, 0xf5, 0x21, 0x00


	//----- nvinfo : EIATTR_KPARAM_INFO
	.align		4
.L_23:
        /*0058*/ 	.byte	0x04, 0x17
        /*005a*/ 	.short	(.L_25 - .L_24)
.L_24:
        /*005c*/ 	.word	0x00000000
        /*0060*/ 	.short	0x0000
        /*0062*/ 	.short	0x0000
        /*0064*/ 	.byte	0x00, 0xf5, 0x21, 0x00


	//----- nvinfo : EIATTR_SPARSE_MMA_MASK
	.align		4
.L_25:
        /*0068*/ 	.byte	0x03, 0x50
        /*006a*/ 	.short	0x0000


	//----- nvinfo : EIATTR_MAXREG_COUNT
	.align		4
        /*006c*/ 	.byte	0x03, 0x1b
        /*006e*/ 	.short	0x00ff


	//----- nvinfo : EIATTR_MERCURY_ISA_VERSION
	.align		4
        /*0070*/ 	.byte	0x03, 0x5f
        /*0072*/ 	.short	0x0101


	//----- nvinfo : EIATTR_VRC_CTA_INIT_COUNT
	.align		4
        /*0074*/ 	.byte	0x02, 0x4a
	.zero		1
	.zero		1


	//----- nvinfo : EIATTR_EXIT_INSTR_OFFSETS
	.align		4
        /*0078*/ 	.byte	0x04, 0x1c
        /*007a*/ 	.short	(.L_27 - .L_26)


	//   ....[0]....
.L_26:
        /*007c*/ 	.word	0x00000100


	//   ....[1]....
        /*0080*/ 	.word	0x000013a0


	//----- nvinfo : EIATTR_CBANK_PARAM_SIZE
	.align		4
.L_27:
        /*0084*/ 	.byte	0x03, 0x19
        /*0086*/ 	.short	0x0020


	//----- nvinfo : EIATTR_PARAM_CBANK
	.align		4
        /*0088*/ 	.byte	0x04, 0x0a
        /*008a*/ 	.short	(.L_29 - .L_28)
	.align		4
.L_28:
        /*008c*/ 	.word	index@(.nv.constant0._Z26reduceMaxKernel_VectorizedPKfPfiiii)
        /*0090*/ 	.short	0x0380
        /*0092*/ 	.short	0x0020


	//----- nvinfo : EIATTR_SW_WAR
	.align		4
.L_29:
        /*0094*/ 	.byte	0x04, 0x36
        /*0096*/ 	.short	(.L_31 - .L_30)
.L_30:
        /*0098*/ 	.word	0x00000008
.L_31:


//--------------------- .nv.info._Z15reduceMaxKernelPKfPfiiii --------------------------
	.section	.nv.info._Z15reduceMaxKernelPKfPfiiii,"",@"SHT_CUDA_INFO"
	.sectionflags	@""
	.align	4


	//----- nvinfo : EIATTR_CUDA_API_VERSION
	.align		4
        /*0000*/ 	.byte	0x04, 0x37
        /*0002*/ 	.short	(.L_33 - .L_32)
.L_32:
        /*0004*/ 	.word	0x00000082


	//----- nvinfo : EIATTR_KPARAM_INFO
	.align		4
.L_33:
        /*0008*/ 	.byte	0x04, 0x17
        /*000a*/ 	.short	(.L_35 - .L_34)
.L_34:
        /*000c*/ 	.word	0x00000000
        /*0010*/ 	.short	0x0005
        /*0012*/ 	.short	0x001c
        /*0014*/ 	.byte	0x00, 0xf0, 0x11, 0x00


	//----- nvinfo : EIATTR_KPARAM_INFO
	.align		4
.L_35:
        /*0018*/ 	.byte	0x04, 0x17
        /*001a*/ 	.short	(.L_37 - .L_36)
.L_36:
        /*001c*/ 	.word	0x00000000
        /*0020*/ 	.short	0x0004
        /*0022*/ 	.short	0x0018
        /*0024*/ 	.byte	0x00, 0xf0, 0x11, 0x00


	//----- nvinfo : EIATTR_KPARAM_INFO
	.align		4
.L_37:
        /*0028*/ 	.byte	0x04, 0x17
        /*002a*/ 	.short	(.L_39 - .L_38)
.L_38:
        /*002c*/ 	.word	0x00000000
        /*0030*/ 	.short	0x0003
        /*0032*/ 	.short	0x0014
        /*0034*/ 	.byte	0x00, 0xf0, 0x11, 0x00


	//----- nvinfo : EIATTR_KPARAM_INFO
	.align		4
.L_39:
        /*0038*/ 	.byte	0x04, 0x17
        /*003a*/ 	.short	(.L_41 - .L_40)
.L_40:
        /*003c*/ 	.word	0x00000000
        /*0040*/ 	.short	0x0002
        /*0042*/ 	.short	0x0010
        /*0044*/ 	.byte	0x00, 0xf0, 0x11, 0x00


	//----- nvinfo : EIATTR_KPARAM_INFO
	.align		4
.L_41:
        /*0048*/ 	.byte	0x04, 0x17
        /*004a*/ 	.short	(.L_43 - .L_42)
.L_42:
        /*004c*/ 	.word	0x00000000
        /*0050*/ 	.short	0x0001
        /*0052*/ 	.short	0x0008
        /*0054*/ 	.byte	0x00, 0xf5, 0x21, 0x00


	//----- nvinfo : EIATTR_KPARAM_INFO
	.align		4
.L_43:
        /*0058*/ 	.byte	0x04, 0x17
        /*005a*/ 	.short	(.L_45 - .L_44)
.L_44:
        /*005c*/ 	.word	0x00000000
        /*0060*/ 	.short	0x0000
        /*0062*/ 	.short	0x0000
        /*0064*/ 	.byte	0x00, 0xf5, 0x21, 0x00


	//----- nvinfo : EIATTR_SPARSE_MMA_MASK
	.align		4
.L_45:
        /*0068*/ 	.byte	0x03, 0x50
        /*006a*/ 	.short	0x0000


	//----- nvinfo : EIATTR_MAXREG_COUNT
	.align		4
        /*006c*/ 	.byte	0x03, 0x1b
        /*006e*/ 	.short	0x00ff


	//----- nvinfo : EIATTR_MERCURY_ISA_VERSION
	.align		4
        /*0070*/ 	.byte	0x03, 0x5f
        /*0072*/ 	.short	0x0101


	//----- nvinfo : EIATTR_VRC_CTA_INIT_COUNT
	.align		4
        /*0074*/ 	.byte	0x02, 0x4a
	.zero		1
	.zero		1


	//----- nvinfo : EIATTR_EXIT_INSTR_OFFSETS
	.align		4
        /*0078*/ 	.byte	0x04, 0x1c
        /*007a*/ 	.short	(.L_47 - .L_46)


	//   ....[0]....
.L_46:
        /*007c*/ 	.word	0x000000f0


	//   ....[1]....
        /*0080*/ 	.word	0x000011b0


	//----- nvinfo : EIATTR_CBANK_PARAM_SIZE
	.align		4
.L_47:
        /*0084*/ 	.byte	0x03, 0x19
        /*0086*/ 	.short	0x0020


	//----- nvinfo : EIATTR_PARAM_CBANK
	.align		4
        /*0088*/ 	.byte	0x04, 0x0a
        /*008a*/ 	.short	(.L_49 - .L_48)
	.align		4
.L_48:
        /*008c*/ 	.word	index@(.nv.constant0._Z15reduceMaxKernelPKfPfiiii)
        /*0090*/ 	.short	0x0380
        /*0092*/ 	.short	0x0020


	//----- nvinfo : EIATTR_SW_WAR
	.align		4
.L_49:
        /*0094*/ 	.byte	0x04, 0x36
        /*0096*/ 	.short	(.L_51 - .L_50)
.L_50:
        /*0098*/ 	.word	0x00000008
.L_51:


//--------------------- .nv.callgraph             --------------------------
	.section	.nv.callgraph,"",@"SHT_CUDA_CALLGRAPH"
	.align	4
	.sectionentsize	8
	.align		4
        /*0000*/ 	.word	0x00000000
	.align		4
        /*0004*/ 	.word	0xffffffff
	.align		4
        /*0008*/ 	.word	0x00000000
	.align		4
        /*000c*/ 	.word	0xfffffffe
	.align		4
        /*0010*/ 	.word	0x00000000
	.align		4
        /*0014*/ 	.word	0xfffffffd
	.align		4
        /*0018*/ 	.word	0x00000000
	.align		4
        /*001c*/ 	.word	0xfffffffc


//--------------------- .text._Z26reduceMaxKernel_VectorizedPKfPfiiii --------------------------
	.section	.text._Z26reduceMaxKernel_VectorizedPKfPfiiii,"ax",@progbits
	.align	128
        .global         _Z26reduceMaxKernel_VectorizedPKfPfiiii
        .type           _Z26reduceMaxKernel_VectorizedPKfPfiiii,@function
        .size           _Z26reduceMaxKernel_VectorizedPKfPfiiii,(.L_x_12 - _Z26reduceMaxKernel_VectorizedPKfPfiiii)
        .other          _Z26reduceMaxKernel_VectorizedPKfPfiiii,@"STO_CUDA_ENTRY STV_DEFAULT"
_Z26reduceMaxKernel_VectorizedPKfPfiiii:
.text._Z26reduceMaxKernel_VectorizedPKfPfiiii:
[----:B------:R-:W-:Y:S01]  /*0000*/  LDC R1, c[0x0][0x37c] ;  /* 0x0000df00ff017b82 */ /* 0x000fe20000000800 */
[----:B------:R-:W0:Y:S07]  /*0010*/  S2R R45, SR_TID.Y ;  /* 0x00000000002d7919 */ /* 0x000e2e0000002200 */
[----:B------:R-:W1:Y:S01]  /*0020*/  LDC R40, c[0x0][0x360] ;  /* 0x0000d800ff287b82 */ /* 0x000e620000000800 */
[----:B------:R-:W1:Y:S07]  /*0030*/  S2R R3, SR_TID.X ;  /* 0x0000000000037919 */ /* 0x000e6e0000002100 */
[----:B------:R-:W0:Y:S08]  /*0040*/  S2UR UR5, SR_CTAID.Y ;  /* 0x00000000000579c3 */ /* 0x000e300000002600 */
[----:B------:R-:W0:Y:S08]  /*0050*/  LDC R44, c[0x0][0x364] ;  /* 0x0000d900ff2c7b82 */ /* 0x000e300000000800 */
[----:B------:R-:W1:Y:S08]  /*0060*/  S2UR UR4, SR_CTAID.X ;  /* 0x00000000000479c3 */ /* 0x000e700000002500 */
[----:B------:R-:W2:Y:S08]  /*0070*/  LDC.64 R6, c[0x0][0x398] ;  /* 0x0000e600ff067b82 */ /* 0x000eb00000000a00 */
[----:B------:R-:W3:Y:S01]  /*0080*/  S2UR UR10, SR_CTAID.Z ;  /* 0x00000000000a79c3 */ /* 0x000ee20000002700 */
[----:B0-----:R-:W-:-:S07]  /*0090*/  IMAD R44, R44, UR5, R45 ;  /* 0x000000052c2c7c24 */ /* 0x001fce000f8e022d */
[----:B------:R-:W3:Y:S01]  /*00a0*/  LDC R0, c[0x0][0x390] ;  /* 0x0000e400ff007b82 */ /* 0x000ee20000000800 */
[----:B-1----:R-:W-:-:S04]  /*00b0*/  IMAD R40, R40, UR4, R3 ;  /* 0x0000000428287c24 */ /* 0x002fc8000f8e0203 */
[----:B------:R-:W-:Y:S01]  /*00c0*/  IMAD.SHL.U32 R40, R40, 0x4, RZ ;  /* 0x0000000428287824 */ /* 0x000fe200078e00ff */
[----:B--2---:R-:W-:-:S04]  /*00d0*/  ISETP.GE.AND P0, PT, R44, R6, PT ;  /* 0x000000062c00720c */ /* 0x004fc80003f06270 */
[----:B---3--:R-:W-:-:S04]  /*00e0*/  ISETP.LE.OR P0, PT, R0, UR10, P0 ;  /* 0x0000000a00007c0c */ /* 0x008fc80008703670 */
[----:B------:R-:W-:-:S13]  /*00f0*/  ISETP.GE.OR P0, PT, R40, R7, P0 ;  /* 0x000000072800720c */ /* 0x000fda0000706670 */
[----:B------:R-:W-:Y:S05]  /*0100*/  @P0 EXIT ;  /* 0x000000000000094d */ /* 0x000fea0003800000 */
[----:B------:R-:W0:Y:S01]  /*0110*/  LDCU UR5, c[0x0][0x394] ;  /* 0x00007280ff0577ac */ /* 0x000e220008000800 */
[----:B------:R-:W-:Y:S01]  /*0120*/  IMAD.MOV.U32 R8, RZ, RZ, -0x800001 ;  /* 0xff7fffffff087424 */ /* 0x000fe200078e00ff */
[----:B------:R-:W-:Y:S01]  /*0130*/  MOV R9, 0xff7fffff ;  /* 0xff7fffff00097802 */ /* 0x000fe20000000f00 */
[----:B------:R-:W-:Y:S01]  /*0140*/  IMAD.MOV.U32 R10, RZ, RZ, -0x800001 ;  /* 0xff7fffffff0a7424 */ /* 0x000fe200078e00ff */
[----:B------:R-:W1:Y:S01]  /*0150*/  LDCU.64 UR12, c[0x0][0x358] ;  /* 0x00006b00ff0c77ac */ /* 0x000e620008000a00 */
[----:B------:R-:W-:Y:S01]  /*0160*/  IMAD.MOV.U32 R11, RZ, RZ, -0x800001 ;  /* 0xff7fffffff0b7424 */ /* 0x000fe200078e00ff */
[----:B0-----:R-:W-:-:S09]  /*0170*/  UISETP.GE.AND UP0, UPT, UR5, 0x1, UPT ;  /* 0x000000010500788c */ /* 0x001fd2000bf06270 */
[----:B-1----:R-:W-:Y:S05]  /*0180*/  BRA.U !UP0, `(.L_x_0) ;  /* 0x0000001108507547 */ /* 0x002fea000b800000 */
[----:B------:R-:W0:Y:S01]  /*0190*/  LDCU UR8, c[0x0][0x394] ;  /* 0x00007280ff0877ac */ /* 0x000e220008000800 */
[----:B------:R-:W-:Y:S01]  /*01a0*/  SHF.R.S32.HI R29, RZ, 0x1f, R7 ;  /* 0x0000001fff1d7819 */ /* 0x000fe20000011407 */
[----:B------:R-:W-:Y:S01]  /*01b0*/  IMAD.MOV.U32 R10, RZ, RZ, -0x800001 ;  /* 0xff7fffffff0a7424 */ /* 0x000fe200078e00ff */
[----:B------:R-:W-:Y:S01]  /*01c0*/  SHF.R.S32.HI R41, RZ, 0x1f, R40 ;  /* 0x0000001fff297819 */ /* 0x000fe20000011428 */
[----:B------:R-:W-:Y:S01]  /*01d0*/  UISETP.GE.U32.AND UP1, UPT, UR5, 0x8, UPT ;  /* 0x000000080500788c */ /* 0x000fe2000bf26070 */
[----:B------:R-:W-:Y:S01]  /*01e0*/  MOV R11, 0xff7fffff ;  /* 0xff7fffff000b7802 */ /* 0x000fe20000000f00 */
[----:B------:R-:W-:Y:S01]  /*01f0*/  IMAD.MOV.U32 R9, RZ, RZ, -0x800001 ;  /* 0xff7fffffff097424 */ /* 0x000fe200078e00ff */
[----:B------:R-:W-:Y:S01]  /*0200*/  MOV R8, 0xff7fffff ;  /* 0xff7fffff00087802 */ /* 0x000fe20000000f00 */
[----:B------:R-:W-:Y:S01]  /*0210*/  UIMAD.WIDE.U32 UR6, UR10, UR5, URZ ;  /* 0x000000050a0672a5 */ /* 0x000fe2000f8e00ff */
[----:B------:R-:W-:Y:S01]  /*0220*/  UMOV UR4, URZ ;  /* 0x000000ff00047c82 */ /* 0x000fe20008000000 */
[----:B0-----:R-:W-:-:S04]  /*0230*/  ULOP3.LUT UR21, UR8, 0x7, URZ, 0xc0, !UPT ;  /* 0x0000000708157892 */ /* 0x001fc8000f8ec0ff */
[----:B------:R-:W-:Y:S01]  /*0240*/  UISETP.NE.AND UP0, UPT, UR21, URZ, UPT ;  /* 0x000000ff1500728c */ /* 0x000fe2000bf05270 */
[----:B------:R-:W-:Y:S10]  /*0250*/  BRA.U !UP1, `(.L_x_1) ;  /* 0x0000000909487547 */ /* 0x000ff4000b800000 */
[----:B------:R-:W-:Y:S01]  /*0260*/  IMAD.WIDE.U32 R2, R6, UR10, RZ ;  /* 0x0000000a06027c25 */ /* 0x000fe2000f8e00ff */
[----:B------:R-:W-:Y:S01]  /*0270*/  UMOV UR4, URZ ;  /* 0x000000ff00047c82 */ /* 0x000fe20008000000 */
[----:B------:R-:W-:Y:S01]  /*0280*/  UIADD3 UR19, UP1, UPT, UR6, 0x2, URZ ;  /* 0x0000000206137890 */ /* 0x000fe2000ff3e0ff */
[----:B------:R-:W-:Y:S01]  /*0290*/  SHF.L.U32 R25, R40, 0x2, RZ ;  /* 0x0000000228197819 */ /* 0x000fe200000006ff */
[----:B------:R-:W-:Y:S01]  /*02a0*/  IMAD.MOV.U32 R45, RZ, RZ, RZ ;  /* 0x000000ffff2d7224 */ /* 0x000fe200078e00ff */
[----:B------:R-:W-:Y:S01]  /*02b0*/  UIADD3 UR18, UP2, UPT, UR6, 0x3, URZ ;  /* 0x0000000306127890 */ /* 0x000fe2000ff5e0ff */
[----:B------:R-:W-:Y:S01]  /*02c0*/  VIADD R0, R3, UR4 ;  /* 0x0000000403007c36 */ /* 0x000fe20008000000 */
[----:B------:R-:W-:Y:S01]  /*02d0*/  UIADD3 UR16, UP3, UPT, UR6, 0x4, URZ ;  /* 0x0000000406107890 */ /* 0x000fe2000ff7e0ff */
[----:B------:R-:W-:Y:S01]  /*02e0*/  IMAD.WIDE.U32 R4, R2, UR5, R44 ;  /* 0x0000000502047c25 */ /* 0x000fe2000f8e002c */
[----:B------:R-:W-:Y:S01]  /*02f0*/  MOV R2, R6 ;  /* 0x0000000600027202 */ /* 0x000fe20000000f00 */
[----:B------:R-:W-:Y:S01]  /*0300*/  UIADD3 UR14, UP4, UPT, UR6, 0x5, URZ ;  /* 0x00000005060e7890 */ /* 0x000fe2000ff9e0ff */
[----:B------:R-:W-:Y:S01]  /*0310*/  SHF.L.U64.HI R35, R40, 0x2, R41 ;  /* 0x0000000228237819 */ /* 0x000fe20000010229 */
[----:B------:R-:W-:Y:S01]  /*0320*/  IMAD.MOV.U32 R3, RZ, RZ, RZ ;  /* 0x000000ffff037224 */ /* 0x000fe200078e00ff */
[----:B------:R-:W-:Y:S01]  /*0330*/  UIADD3 UR9, UP5, UPT, UR6, 0x6, URZ ;  /* 0x0000000606097890 */ /* 0x000fe2000ffbe0ff */
[----:B------:R-:W-:Y:S01]  /*0340*/  IMAD R11, R0, UR5, RZ ;  /* 0x00000005000b7c24 */ /* 0x000fe2000f8e02ff */
[----:B------:R-:W-:-:S02]  /*0350*/  UIADD3 UR4, UP6, UPT, UR6, 0x7, URZ ;  /* 0x0000000706047890 */ /* 0x000fc4000ffde0ff */
[----:B------:R-:W-:Y:S01]  /*0360*/  IMAD.WIDE.U32 R20, R6, UR6, R2 ;  /* 0x0000000606147c25 */ /* 0x000fe2000f8e0002 */
[----:B------:R-:W-:Y:S01]  /*0370*/  UIADD3.X UR20, UPT, UPT, URZ, UR7, URZ, UP1, !UPT ;  /* 0x00000007ff147290 */ /* 0x000fe20008ffe4ff */
[----:B------:R-:W0:Y:S01]  /*0380*/  LDC R39, c[0x0][0x380] ;  /* 0x0000e000ff277b82 */ /* 0x000e220000000800 */
[----:B------:R-:W-:Y:S01]  /*0390*/  UIADD3.X UR6, UPT, UPT, URZ, UR7, URZ, UP2, !UPT ;  /* 0x00000007ff067290 */ /* 0x000fe200097fe4ff */
[----:B------:R-:W-:Y:S01]  /*03a0*/  IMAD.IADD R2, R5, 0x1, R11 ;  /* 0x0000000105027824 */ /* 0x000fe200078e020b */
[----:B------:R-:W-:Y:S01]  /*03b0*/  UIADD3.X UR17, UPT, UPT, URZ, UR7, URZ, UP3, !UPT ;  /* 0x00000007ff117290 */ /* 0x000fe20009ffe4ff */
[-C--:B------:R-:W-:Y:S01]  /*03c0*/  IMAD.WIDE.U32 R42, R4, R7.reuse, R40 ;  /* 0x00000007042a7225 */ /* 0x080fe200078e0028 */
[----:B------:R-:W-:Y:S01]  /*03d0*/  UIADD3.X UR15, UPT, UPT, URZ, UR7, URZ, UP4, !UPT ;  /* 0x00000007ff0f7290 */ /* 0x000fe2000a7fe4ff */
[----:B------:R-:W-:Y:S01]  /*03e0*/  IADD3 R20, P0, PT, R44, R20, RZ ;  /* 0x000000142c147210 */ /* 0x000fe20007f1e0ff */
[----:B------:R-:W-:Y:S01]  /*03f0*/  UIADD3.X UR11, UPT, UPT, URZ, UR7, URZ, UP5, !UPT ;  /* 0x00000007ff0b7290 */ /* 0x000fe2000affe4ff */
[----:B------:R-:W-:Y:S01]  /*0400*/  IMAD R2, R2, R7, RZ ;  /* 0x0000000702027224 */ /* 0x000fe200078e02ff */
[----:B------:R-:W1:Y:S01]  /*0410*/  LDC R38, c[0x0][0x384] ;  /* 0x0000e100ff267b82 */ /* 0x000e620000000800 */
[----:B------:R-:W-:-:S04]  /*0420*/  IMAD.WIDE.U32 R22, R6, UR19, R44 ;  /* 0x0000001306167c25 */ /* 0x000fc8000f8e002c */
[----:B------:R-:W-:Y:S02]  /*0430*/  IMAD R11, R29, R4, R2 ;  /* 0x000000041d0b7224 */ /* 0x000fe400078e0202 */
[C---:B------:R-:W-:Y:S02]  /*0440*/  IMAD R3, R6.reuse, UR20, RZ ;  /* 0x0000001406037c24 */ /* 0x040fe4000f8e02ff */
[----:B------:R-:W-:-:S04]  /*0450*/  IMAD.WIDE.U32 R4, R6, UR18, R44 ;  /* 0x0000001206047c25 */ /* 0x000fc8000f8e002c */
[C---:B------:R-:W-:Y:S01]  /*0460*/  IMAD R13, R6.reuse, UR6, RZ ;  /* 0x00000006060d7c24 */ /* 0x040fe2000f8e02ff */
[----:B------:R-:W-:Y:S01]  /*0470*/  UIADD3.X UR6, UPT, UPT, URZ, UR7, URZ, UP6, !UPT ;  /* 0x00000007ff067290 */ /* 0x000fe2000b7fe4ff */
[----:B------:R-:W-:Y:S02]  /*0480*/  IMAD.IADD R12, R23, 0x1, R3 ;  /* 0x00000001170c7824 */ /* 0x000fe400078e0203 */
[----:B------:R-:W-:-:S04]  /*0490*/  IMAD.WIDE.U32 R14, R6, UR16, R44 ;  /* 0x00000010060e7c25 */ /* 0x000fc8000f8e002c */
[----:B------:R-:W-:Y:S02]  /*04a0*/  IMAD.IADD R2, R5, 0x1, R13 ;  /* 0x0000000105027824 */ /* 0x000fe400078e020d */
[----:B------:R-:W-:Y:S02]  /*04b0*/  IMAD R3, R6, UR17, RZ ;  /* 0x0000001106037c24 */ /* 0x000fe4000f8e02ff */
[----:B------:R-:W-:Y:S02]  /*04c0*/  IMAD R33, R2, R7, RZ ;  /* 0x0000000702217224 */ /* 0x000fe400078e02ff */
[----:B------:R-:W-:Y:S01]  /*04d0*/  IMAD R0, R6, UR7, R21 ;  /* 0x0000000706007c24 */ /* 0x000fe2000f8e0215 */
[----:B------:R-:W-:Y:S01]  /*04e0*/  IADD3 R2, PT, PT, R15, R3, RZ ;  /* 0x000000030f027210 */ /* 0x000fe20007ffe0ff */
[----:B------:R-:W-:Y:S02]  /*04f0*/  IMAD R31, R12, R7, RZ ;  /* 0x000000070c1f7224 */ /* 0x000fe400078e02ff */
[----:B------:R-:W-:Y:S01]  /*0500*/  IMAD.WIDE.U32 R12, R6, UR4, R44 ;  /* 0x00000004060c7c25 */ /* 0x000fe2000f8e002c */
[----:B------:R-:W-:Y:S01]  /*0510*/  IADD3.X R26, PT, PT, RZ, R0, RZ, P0, !PT ;  /* 0x00000000ff1a7210 */ /* 0x000fe200007fe4ff */
[----:B------:R-:W-:-:S02]  /*0520*/  ULOP3.LUT UR4, UR5, 0x7ffffff8, URZ, 0xc0, !UPT ;  /* 0x7ffffff805047892 */ /* 0x000fc4000f8ec0ff */
[C---:B------:R-:W-:Y:S02]  /*0530*/  IMAD R27, R6.reuse, UR6, RZ ;  /* 0x00000006061b7c24 */ /* 0x040fe4000f8e02ff */
[----:B------:R-:W-:Y:S01]  /*0540*/  IMAD.WIDE.U32 R18, R6, UR14, R44 ;  /* 0x0000000e06127c25 */ /* 0x000fe2000f8e002c */
[----:B------:R-:W-:-:S03]  /*0550*/  UIADD3 UR5, UPT, UPT, -UR4, URZ, URZ ;  /* 0x000000ff04057290 */ /* 0x000fc6000fffe1ff */
[----:B------:R-:W-:Y:S02]  /*0560*/  IMAD R2, R2, R7, RZ ;  /* 0x0000000702027224 */ /* 0x000fe400078e02ff */
[C---:B------:R-:W-:Y:S02]  /*0570*/  IMAD R3, R6.reuse, UR15, RZ ;  /* 0x0000000f06037c24 */ /* 0x040fe4000f8e02ff */
[----:B------:R-:W-:-:S04]  /*0580*/  IMAD.WIDE.U32 R16, R6, UR9, R44 ;  /* 0x0000000906107c25 */ /* 0x000fc8000f8e002c */
[----:B------:R-:W-:Y:S02]  /*0590*/  IMAD R21, R6, UR11, RZ ;  /* 0x0000000b06157c24 */ /* 0x000fe4000f8e02ff */
[----:B------:R-:W-:Y:S02]  /*05a0*/  IMAD R31, R29, R22, R31 ;  /* 0x000000161d1f7224 */ /* 0x000fe400078e021f */
[----:B------:R-:W-:Y:S02]  /*05b0*/  IMAD.IADD R0, R13, 0x1, R27 ;  /* 0x000000010d007824 */ /* 0x000fe400078e021b */
[----:B------:R-:W-:-:S04]  /*05c0*/  IMAD.WIDE.U32 R22, R22, R7, RZ ;  /* 0x0000000716167225 */ /* 0x000fc800078e00ff */
[----:B------:R-:W-:Y:S02]  /*05d0*/  IMAD R37, R29, R14, R2 ;  /* 0x0000000e1d257224 */ /* 0x000fe400078e0202 */
[----:B------:R-:W-:Y:S01]  /*05e0*/  IMAD.IADD R24, R19, 0x1, R3 ;  /* 0x0000000113187824 */ /* 0x000fe200078e0203 */
[----:B------:R-:W-:Y:S01]  /*05f0*/  LEA R3, P0, R22, R25, 0x2 ;  /* 0x0000001916037211 */ /* 0x000fe200078010ff */
[----:B------:R-:W-:Y:S02]  /*0600*/  IMAD R33, R29, R4, R33 ;  /* 0x000000041d217224 */ /* 0x000fe400078e0221 */
[----:B------:R-:W-:Y:S02]  /*0610*/  IMAD.IADD R2, R17, 0x1, R21 ;  /* 0x0000000111027824 */ /* 0x000fe400078e0215 */
[----:B------:R-:W-:-:S04]  /*0620*/  IMAD.WIDE.U32 R4, R4, R7, RZ ;  /* 0x0000000704047225 */ /* 0x000fc800078e00ff */
[----:B------:R-:W-:Y:S01]  /*0630*/  IMAD R17, R0, R7, RZ ;  /* 0x0000000700117224 */ /* 0x000fe200078e02ff */
[----:B------:R-:W-:Y:S01]  /*0640*/  IADD3 R33, PT, PT, R5, R33, RZ ;  /* 0x0000002105217210 */ /* 0x000fe20007ffe0ff */
[----:B------:R-:W-:Y:S02]  /*0650*/  IMAD.IADD R0, R23, 0x1, R31 ;  /* 0x0000000117007824 */ /* 0x000fe400078e021f */
[----:B------:R-:W-:-:S03]  /*0660*/  IMAD.WIDE.U32 R14, R14, R7, RZ ;  /* 0x000000070e0e7225 */ /* 0x000fc600078e00ff */
[----:B------:R-:W-:Y:S01]  /*0670*/  LEA.HI.X R0, R22, R35, R0, 0x2, P0 ;  /* 0x0000002316007211 */ /* 0x000fe200000f1400 */
[----:B------:R-:W-:Y:S01]  /*0680*/  IMAD R13, R24, R7, RZ ;  /* 0x00000007180d7224 */ /* 0x000fe200078e02ff */
[----:B------:R-:W-:Y:S01]  /*0690*/  LEA R30, P0, R14, R25, 0x2 ;  /* 0x000000190e1e7211 */ /* 0x000fe200078010ff */
[----:B------:R-:W-:Y:S02]  /*06a0*/  IMAD R2, R2, R7, RZ ;  /* 0x0000000702027224 */ /* 0x000fe400078e02ff */
[----:B------:R-:W-:Y:S02]  /*06b0*/  IMAD R13, R29, R18, R13 ;  /* 0x000000121d0d7224 */ /* 0x000fe400078e020d */
[----:B------:R-:W-:Y:S01]  /*06c0*/  IMAD.IADD R5, R15, 0x1, R37 ;  /* 0x000000010f057824 */ /* 0x000fe200078e0225 */
[----:B------:R-:W-:Y:S01]  /*06d0*/  IADD3 R37, PT, PT, R43, R11, RZ ;  /* 0x0000000b2b257210 */ /* 0x000fe20007ffe0ff */
[C---:B------:R-:W-:Y:S01]  /*06e0*/  IMAD R27, R29.reuse, R16, R2 ;  /* 0x000000101d1b7224 */ /* 0x040fe200078e0202 */
[----:B------:R-:W-:Y:S01]  /*06f0*/  LEA R2, P1, R4, R25, 0x2 ;  /* 0x0000001904027211 */ /* 0x000fe200078210ff */
[----:B------:R-:W-:Y:S01]  /*0700*/  IMAD R23, R29, R12, R17 ;  /* 0x0000000c1d177224 */ /* 0x000fe200078e0211 */
[----:B------:R-:W-:Y:S01]  /*0710*/  LEA.HI.X R5, R14, R35, R5, 0x2, P0 ;  /* 0x000000230e057211 */ /* 0x000fe200000f1405 */
[----:B------:R-:W-:Y:S01]  /*0720*/  IMAD.WIDE.U32 R18, R18, R7, RZ ;  /* 0x0000000712127225 */ /* 0x000fe200078e00ff */
[----:B------:R-:W-:-:S02]  /*0730*/  LEA.HI.X R4, R4, R35, R33, 0x2, P1 ;  /* 0x0000002304047211 */ /* 0x000fc400008f1421 */
[----:B------:R-:W-:Y:S01]  /*0740*/  SHF.L.U64.HI R37, R42, 0x2, R37 ;  /* 0x000000022a257819 */ /* 0x000fe20000010225 */
[----:B------:R-:W-:Y:S01]  /*0750*/  IMAD R21, R26, R7, RZ ;  /* 0x000000071a157224 */ /* 0x000fe200078e02ff */
[----:B------:R-:W-:Y:S01]  /*0760*/  LEA R32, P0, R18, R25, 0x2 ;  /* 0x0000001912207211 */ /* 0x000fe200078010ff */
[----:B------:R-:W-:-:S04]  /*0770*/  IMAD.WIDE.U32 R16, R16, R7, RZ ;  /* 0x0000000710107225 */ /* 0x000fc800078e00ff */
[----:B------:R-:W-:Y:S01]  /*0780*/  IMAD.IADD R31, R19, 0x1, R13 ;  /* 0x00000001131f7824 */ /* 0x000fe200078e020d */
[----:B------:R-:W-:Y:S01]  /*0790*/  LEA R34, P1, R16, R25, 0x2 ;  /* 0x0000001910227211 */ /* 0x000fe200078210ff */
[----:B------:R-:W-:Y:S01]  /*07a0*/  IMAD R21, R29, R20, R21 ;  /* 0x000000141d157224 */ /* 0x000fe200078e0215 */
[----:B------:R-:W-:Y:S01]  /*07b0*/  IADD3 R27, PT, PT, R17, R27, RZ ;  /* 0x0000001b111b7210 */ /* 0x000fe20007ffe0ff */
[----:B------:R-:W-:Y:S01]  /*07c0*/  IMAD.WIDE.U32 R14, R20, R7, RZ ;  /* 0x00000007140e7225 */ /* 0x000fe200078e00ff */
[-C--:B------:R-:W-:Y:S02]  /*07d0*/  LEA.HI.X R31, R18, R35.reuse, R31, 0x2, P0 ;  /* 0x00000023121f7211 */ /* 0x080fe400000f141f */
[----:B------:R-:W-:Y:S01]  /*07e0*/  LEA.HI.X R33, R16, R35, R27, 0x2, P1 ;  /* 0x0000002310217211 */ /* 0x000fe200008f141b */
[----:B------:R-:W-:Y:S01]  /*07f0*/  IMAD.WIDE.U32 R12, R12, R7, RZ ;  /* 0x000000070c0c7225 */ /* 0x000fe200078e00ff */
[----:B------:R-:W-:-:S03]  /*0800*/  LEA R28, P0, R14, R25, 0x2 ;  /* 0x000000190e1c7211 */ /* 0x000fc600078010ff */
[----:B------:R-:W-:Y:S01]  /*0810*/  IMAD.IADD R21, R15, 0x1, R21 ;  /* 0x000000010f157824 */ /* 0x000fe200078e0215 */
[----:B------:R-:W-:Y:S01]  /*0820*/  LEA R36, P1, R12, R25, 0x2 ;  /* 0x000000190c247211 */ /* 0x000fe200078210ff */
[----:B------:R-:W-:Y:S02]  /*0830*/  IMAD.IADD R23, R13, 0x1, R23 ;  /* 0x000000010d177824 */ /* 0x000fe400078e0217 */
[----:B------:R-:W-:Y:S01]  /*0840*/  IMAD.MOV.U32 R11, RZ, RZ, -0x800001 ;  /* 0xff7fffffff0b7424 */ /* 0x000fe200078e00ff */
[-C--:B------:R-:W-:Y:S02]  /*0850*/  LEA.HI.X R29, R14, R35.reuse, R21, 0x2, P0 ;  /* 0x000000230e1d7211 */ /* 0x080fe400000f1415 */
[----:B01----:R-:W-:-:S07]  /*0860*/  LEA.HI.X R35, R12, R35, R23, 0x2, P1 ;  /* 0x000000230c237211 */ /* 0x003fce00008f1417 */
.L_x_2:
[----:B------:R-:W-:Y:S02]  /*0870*/  LEA R12, P0, R42, R39, 0x2 ;  /* 0x000000272a0c7211 */ /* 0x000fe400078010ff */
[----:B------:R-:W-:-:S03]  /*0880*/  IADD3 R16, P1, PT, R39, R28, RZ ;  /* 0x0000001c27107210 */ /* 0x000fc60007f3e0ff */
[C---:B------:R-:W-:Y:S01]  /*0890*/  IMAD.X R13, R38.reuse, 0x1, R37, P0 ;  /* 0x00000001260d7824 */ /* 0x040fe200000e0625 */
[C---:B------:R-:W-:Y:S02]  /*08a0*/  IADD3.X R17, PT, PT, R38.reuse, R29, RZ, P1, !PT ;  /* 0x0000001d26117210 */ /* 0x040fe40000ffe4ff */
[C---:B------:R-:W-:Y:S02]  /*08b0*/  IADD3 R20, P0, PT, R39.reuse, R3, RZ ;  /* 0x0000000327147210 */ /* 0x040fe40007f1e0ff */
[----:B------:R-:W-:Y:S01]  /*08c0*/  IADD3 R24, P1, PT, R39, R2, RZ ;  /* 0x0000000227187210 */ /* 0x000fe20007f3e0ff */
[----:B------:R-:W2:Y:S04]  /*08d0*/  LDG.E.128 R12, desc[UR12][R12.64] ;  /* 0x0000000c0c0c7981 */ /* 0x000ea8000c1e1d00 */
[----:B------:R-:W2:Y:S01]  /*08e0*/  LDG.E.128 R16, desc[UR12][R16.64] ;  /* 0x0000000c10107981 */ /* 0x000ea2000c1e1d00 */
[C---:B------:R-:W-:Y:S01]  /*08f0*/  IMAD.X R21, R38.reuse, 0x1, R0, P0 ;  /* 0x0000000126157824 */ /* 0x040fe200000e0600 */
[----:B------:R-:W-:-:S05]  /*0900*/  IADD3.X R25, PT, PT, R38, R4, RZ, P1, !PT ;  /* 0x0000000426197210 */ /* 0x000fca0000ffe4ff */
[----:B------:R-:W3:Y:S04]  /*0910*/  LDG.E.128 R20, desc[UR12][R20.64] ;  /* 0x0000000c14147981 */ /* 0x000ee8000c1e1d00 */
[----:B------:R-:W3:Y:S01]  /*0920*/  LDG.E.128 R24, desc[UR12][R24.64] ;  /* 0x0000000c18187981 */ /* 0x000ee2000c1e1d00 */
[----:B--2---:R-:W-:Y:S02]  /*0930*/  FMNMX3 R12, R8, R12, R16, !PT ;  /* 0x0000000c080c7276 */ /* 0x004fe40007800010 */
[----:B------:R-:W-:Y:S02]  /*0940*/  FMNMX3 R18, R10, R14, R18, !PT ;  /* 0x0000000e0a127276 */ /* 0x000fe40007800012 */
[C---:B------:R-:W-:Y:S02]  /*0950*/  IADD3 R8, P0, PT, R39.reuse, R30, RZ ;  /* 0x0000001e27087210 */ /* 0x040fe40007f1e0ff */
[----:B------:R-:W-:-:S02]  /*0960*/  IADD3 R14, P1, PT, R39, R32, RZ ;  /* 0x00000020270e7210 */ /* 0x000fc40007f3e0ff */
[----:B------:R-:W-:Y:S01]  /*0970*/  FMNMX3 R17, R9, R13, R17, !PT ;  /* 0x0000000d09117276 */ /* 0x000fe20007800011 */
[C---:B------:R-:W-:Y:S01]  /*0980*/  IMAD.X R9, R38.reuse, 0x1, R5, P0 ;  /* 0x0000000126097824 */ /* 0x040fe200000e0605 */
[----:B------:R-:W-:Y:S02]  /*0990*/  FMNMX3 R19, R11, R15, R19, !PT ;  /* 0x0000000f0b137276 */ /* 0x000fe40007800013 */
[----:B------:R-:W-:Y:S02]  /*09a0*/  IADD3.X R15, PT, PT, R38, R31, RZ, P1, !PT ;  /* 0x0000001f260f7210 */ /* 0x000fe40000ffe4ff */
[----:B---3--:R-:W-:Y:S01]  /*09b0*/  FMNMX3 R24, R12, R20, R24, !PT ;  /* 0x000000140c187276 */ /* 0x008fe20007800018 */
[----:B------:R-:W2:Y:S04]  /*09c0*/  LDG.E.128 R8, desc[UR12][R8.64] ;  /* 0x0000000c08087981 */ /* 0x000ea8000c1e1d00 */
[----:B------:R-:W2:Y:S01]  /*09d0*/  LDG.E.128 R12, desc[UR12][R14.64] ;  /* 0x0000000c0e0c7981 */ /* 0x000ea2000c1e1d00 */
[----:B------:R-:W-:-:S02]  /*09e0*/  IADD3 R16, P0, PT, R39, R34, RZ ;  /* 0x0000002227107210 */ /* 0x000fc40007f1e0ff */
[----:B------:R-:W-:Y:S02]  /*09f0*/  IADD3 R20, P1, PT, R39, R36, RZ ;  /* 0x0000002427147210 */ /* 0x000fe40007f3e0ff */
[----:B------:R-:W-:Y:S01]  /*0a00*/  FMNMX3 R25, R17, R21, R25, !PT ;  /* 0x0000001511197276 */ /* 0x000fe20007800019 */
[C---:B------:R-:W-:Y:S01]  /*0a10*/  IMAD.X R17, R38.reuse, 0x1, R33, P0 ;  /* 0x0000000126117824 */ /* 0x040fe200000e0621 */
[----:B------:R-:W-:Y:S02]  /*0a20*/  IADD3.X R21, PT, PT, R38, R35, RZ, P1, !PT ;  /* 0x0000002326157210 */ /* 0x000fe40000ffe4ff */
[----:B------:R-:W-:Y:S02]  /*0a30*/  FMNMX3 R26, R18, R22, R26, !PT ;  /* 0x00000016121a7276 */ /* 0x000fe4000780001a */
[----:B------:R-:W-:Y:S02]  /*0a40*/  FMNMX3 R27, R19, R23, R27, !PT ;  /* 0x00000017131b7276 */ /* 0x000fe4000780001b */
[----:B------:R-:W3:Y:S04]  /*0a50*/  LDG.E.128 R16, desc[UR12][R16.64] ;  /* 0x0000000c10107981 */ /* 0x000ee8000c1e1d00 */
[----:B------:R-:W3:Y:S01]  /*0a60*/  LDG.E.128 R20, desc[UR12][R20.64] ;  /* 0x0000000c14147981 */ /* 0x000ee2000c1e1d00 */
[----:B------:R-:W-:-:S04]  /*0a70*/  UIADD3 UR5, UPT, UPT, UR5, 0x8, URZ ;  /* 0x0000000805057890 */ /* 0x000fc8000fffe0ff */
[----:B------:R-:W-:Y:S01]  /*0a80*/  UISETP.NE.AND UP1, UPT, UR5, URZ, UPT ;  /* 0x000000ff0500728c */ /* 0x000fe2000bf25270 */
[----:B--2---:R-:W-:Y:S02]  /*0a90*/  FMNMX3 R12, R24, R8, R12, !PT ;  /* 0x00000008180c7276 */ /* 0x004fe4000780000c */
[----:B------:R-:W-:Y:S01]  /*0aa0*/  FMNMX3 R24, R25, R9, R13, !PT ;  /* 0x0000000919187276 */ /* 0x000fe2000780000d */
[----:B------:R-:W-:Y:S01]  /*0ab0*/  IMAD.WIDE.U32 R8, R7, R6, RZ ;  /* 0x0000000607087225 */ /* 0x000fe200078e00ff */
[----:B------:R-:W-:Y:S02]  /*0ac0*/  SHF.R.S32.HI R13, RZ, 0x1f, R7 ;  /* 0x0000001fff0d7819 */ /* 0x000fe40000011407 */
[----:B------:R-:W-:-:S03]  /*0ad0*/  LEA R39, P0, R8, R39, 0x5 ;  /* 0x0000002708277211 */ /* 0x000fc600078028ff */
[----:B------:R-:W-:-:S04]  /*0ae0*/  IMAD R13, R13, R6, RZ ;  /* 0x000000060d0d7224 */ /* 0x000fc800078e02ff */
[----:B------:R-:W-:Y:S01]  /*0af0*/  IMAD.IADD R9, R9, 0x1, R13 ;  /* 0x0000000109097824 */ /* 0x000fe200078e020d */
[----:B------:R-:W-:Y:S02]  /*0b00*/  FMNMX3 R13, R26, R10, R14, !PT ;  /* 0x0000000a1a0d7276 */ /* 0x000fe4000780000e */
[----:B------:R-:W-:Y:S02]  /*0b10*/  FMNMX3 R14, R27, R11, R15, !PT ;  /* 0x0000000b1b0e7276 */ /* 0x000fe4000780000f */
[----:B------:R-:W-:Y:S02]  /*0b20*/  LEA.HI.X R38, R8, R38, R9, 0x5, P0 ;  /* 0x0000002608267211 */ /* 0x000fe400000f2c09 */
[----:B---3--:R-:W-:Y:S02]  /*0b30*/  FMNMX3 R8, R12, R16, R20, !PT ;  /* 0x000000100c087276 */ /* 0x008fe40007800014 */
[----:B------:R-:W-:Y:S02]  /*0b40*/  FMNMX3 R9, R24, R17, R21, !PT ;  /* 0x0000001118097276 */ /* 0x000fe40007800015 */
[----:B------:R-:W-:-:S02]  /*0b50*/  FMNMX3 R10, R13, R18, R22, !PT ;  /* 0x000000120d0a7276 */ /* 0x000fc40007800016 */
[----:B------:R-:W-:Y:S01]  /*0b60*/  FMNMX3 R11, R14, R19, R23, !PT ;  /* 0x000000130e0b7276 */ /* 0x000fe20007800017 */
[----:B------:R-:W-:Y:S06]  /*0b70*/  BRA.U UP1, `(.L_x_2) ;  /* 0xfffffffd013c7547 */ /* 0x000fec000b83ffff */
.L_x_1:
[----:B------:R-:W-:Y:S05]  /*0b80*/  BRA.U !UP0, `(.L_x_0) ;  /* 0x0000000508d07547 */ /* 0x000fea000b800000 */
[----:B------:R-:W-:Y:S01]  /*0b90*/  UISETP.GE.U32.AND UP0, UPT, UR21, 0x4, UPT ;  /* 0x000000041500788c */ /* 0x000fe2000bf06070 */
[----:B------:R-:W-:Y:S01]  /*0ba0*/  SHF.R.S32.HI R0, RZ, 0x1f, R7 ;  /* 0x0000001fff007819 */ /* 0x000fe20000011407 */
[----:B------:R-:W-:Y:S01]  /*0bb0*/  ULOP3.LUT UR9, UR8, 0x3, URZ, 0xc0, !UPT ;  /* 0x0000000308097892 */ /* 0x000fe2000f8ec0ff */
[----:B------:R-:W-:Y:S01]  /*0bc0*/  SHF.R.S32.HI R3, RZ, 0x1f, R40 ;  /* 0x0000001fff037819 */ /* 0x000fe20000011428 */
[----:B------:R-:W-:Y:S02]  /*0bd0*/  UIMAD.WIDE.U32 UR6, UR10, UR8, URZ ;  /* 0x000000080a0672a5 */ /* 0x000fe4000f8e00ff */
[----:B------:R-:W-:-:S03]  /*0be0*/  UISETP.NE.AND UP1, UPT, UR9, URZ, UPT ;  /* 0x000000ff0900728c */ /* 0x000fc6000bf25270 */
[----:B------:R-:W-:Y:S08]  /*0bf0*/  BRA.U !UP0, `(.L_x_3) ;  /* 0x0000000108d07547 */ /* 0x000ff0000b800000 */
[----:B------:R-:W-:Y:S01]  /*0c00*/  UIADD3 UR5, UP0, UPT, UR6, UR4, URZ ;  /* 0x0000000406057290 */ /* 0x000fe2000ff1e0ff */
[----:B------:R-:W-:Y:S01]  /*0c10*/  MOV R4, R44 ;  /* 0x0000002c00047202 */ /* 0x000fe20000000f00 */
[----:B------:R-:W-:Y:S01]  /*0c20*/  IMAD.MOV.U32 R5, RZ, RZ, RZ ;  /* 0x000000ffff057224 */ /* 0x000fe200078e00ff */
[----:B------:R-:W0:Y:S01]  /*0c30*/  LDCU.64 UR14, c[0x0][0x380] ;  /* 0x00007000ff0e77ac */ /* 0x000e220008000a00 */
[----:B------:R-:W-:Y:S02]  /*0c40*/  IMAD.MOV.U32 R2, RZ, RZ, R40 ;  /* 0x000000ffff027224 */ /* 0x000fe400078e0028 */
[----:B------:R-:W-:Y:S01]  /*0c50*/  IMAD.WIDE.U32 R4, R6, UR5, R4 ;  /* 0x0000000506047c25 */ /* 0x000fe2000f8e0004 */
[----:B------:R-:W-:-:S03]  /*0c60*/  UIADD3.X UR11, UPT, UPT, URZ, UR7, URZ, UP0, !UPT ;  /* 0x00000007ff0b7290 */ /* 0x000fc600087fe4ff */
[----:B------:R-:W-:-:S04]  /*0c70*/  IMAD.WIDE.U32 R14, R4, R7, R2 ;  /* 0x00000007040e7225 */ /* 0x000fc800078e0002 */
[----:B------:R-:W-:-:S05]  /*0c80*/  IMAD R13, R6, UR11, RZ ;  /* 0x0000000b060d7c24 */ /* 0x000fca000f8e02ff */
[----:B------:R-:W-:Y:S02]  /*0c90*/  IADD3 R16, PT, PT, R5, R13, RZ ;  /* 0x0000000d05107210 */ /* 0x000fe40007ffe0ff */
[----:B------:R-:W-:-:S03]  /*0ca0*/  IADD3 R5, P1, PT, R4, R6, RZ ;  /* 0x0000000604057210 */ /* 0x000fc60007f3e0ff */
[----:B------:R-:W-:Y:S01]  /*0cb0*/  IMAD R13, R16, R7, RZ ;  /* 0x00000007100d7224 */ /* 0x000fe200078e02ff */
[----:B------:R-:W-:Y:S02]  /*0cc0*/  IADD3 R19, P0, PT, R5, R6, RZ ;  /* 0x0000000605137210 */ /* 0x000fe40007f1e0ff */
[----:B------:R-:W-:Y:S01]  /*0cd0*/  IADD3.X R16, PT, PT, RZ, R16, RZ, P1, !PT ;  /* 0x00000010ff107210 */ /* 0x000fe20000ffe4ff */
[----:B------:R-:W-:Y:S01]  /*0ce0*/  IMAD R13, R0, R4, R13 ;  /* 0x00000004000d7224 */ /* 0x000fe200078e020d */
[----:B------:R-:W-:Y:S02]  /*0cf0*/  IADD3 R17, P2, PT, R19, R6, RZ ;  /* 0x0000000613117210 */ /* 0x000fe40007f5e0ff */
[----:B0-----:R-:W-:Y:S01]  /*0d00*/  LEA R12, P1, R14, UR14, 0x2 ;  /* 0x0000000e0e0c7c11 */ /* 0x001fe2000f8210ff */
[----:B------:R-:W-:Y:S01]  /*0d10*/  IMAD.X R4, RZ, RZ, R16, P0 ;  /* 0x000000ffff047224 */ /* 0x000fe200000e0610 */
[----:B------:R-:W-:Y:S01]  /*0d20*/  IADD3 R13, PT, PT, R15, R13, RZ ;  /* 0x0000000d0f0d7210 */ /* 0x000fe20007ffe0ff */
[----:B------:R-:W-:-:S02]  /*0d30*/  IMAD R18, R16, R7, RZ ;  /* 0x0000000710127224 */ /* 0x000fc400078e02ff */
[----:B------:R-:W-:Y:S01]  /*0d40*/  IMAD.X R16, RZ, RZ, R4, P2 ;  /* 0x000000ffff107224 */ /* 0x000fe200010e0604 */
[----:B------:R-:W-:Y:S01]  /*0d50*/  LEA.HI.X R13, R14, UR15, R13, 0x2, P1 ;  /* 0x0000000f0e0d7c11 */ /* 0x000fe200088f140d */
[----:B------:R-:W-:Y:S02]  /*0d60*/  IMAD R21, R0, R5, R18 ;  /* 0x0000000500157224 */ /* 0x000fe400078e0212 */
[-C--:B------:R-:W-:Y:S02]  /*0d70*/  IMAD R18, R4, R7.reuse, RZ ;  /* 0x0000000704127224 */ /* 0x080fe400078e02ff */
[----:B------:R-:W-:-:S04]  /*0d80*/  IMAD.WIDE.U32 R4, R5, R7, R2 ;  /* 0x0000000705047225 */ /* 0x000fc800078e0002 */
[-C--:B------:R-:W-:Y:S02]  /*0d90*/  IMAD R16, R16, R7.reuse, RZ ;  /* 0x0000000710107224 */ /* 0x080fe400078e02ff */
[----:B------:R-:W-:-:S04]  /*0da0*/  IMAD.WIDE.U32 R14, R19, R7, R2 ;  /* 0x00000007130e7225 */ /* 0x000fc800078e0002 */
[----:B------:R-:W-:Y:S01]  /*0db0*/  IMAD R23, R0, R19, R18 ;  /* 0x0000001300177224 */ /* 0x000fe200078e0212 */
[----:B------:R-:W-:Y:S01]  /*0dc0*/  LEA R20, P1, R14, UR14, 0x2 ;  /* 0x0000000e0e147c11 */ /* 0x000fe2000f8210ff */
[----:B------:R-:W-:-:S04]  /*0dd0*/  IMAD.WIDE.U32 R18, R17, R7, R2 ;  /* 0x0000000711127225 */ /* 0x000fc800078e0002 */
[----:B------:R-:W-:Y:S01]  /*0de0*/  IMAD R25, R0, R17, R16 ;  /* 0x0000001100197224 */ /* 0x000fe200078e0210 */
[----:B------:R-:W-:Y:S01]  /*0df0*/  LEA R16, P0, R4, UR14, 0x2 ;  /* 0x0000000e04107c11 */ /* 0x000fe2000f8010ff */
[----:B------:R-:W-:Y:S01]  /*0e00*/  IMAD.IADD R15, R15, 0x1, R23 ;  /* 0x000000010f0f7824 */ /* 0x000fe200078e0217 */
[----:B------:R-:W-:Y:S02]  /*0e10*/  IADD3 R17, PT, PT, R5, R21, RZ ;  /* 0x0000001505117210 */ /* 0x000fe40007ffe0ff */
[----:B------:R-:W-:Y:S02]  /*0e20*/  LEA R24, P2, R18, UR14, 0x2 ;  /* 0x0000000e12187c11 */ /* 0x000fe4000f8410ff */
[----:B------:R-:W-:Y:S02]  /*0e30*/  LEA.HI.X R17, R4, UR15, R17, 0x2, P0 ;  /* 0x0000000f04117c11 */ /* 0x000fe400080f1411 */
[----:B------:R-:W-:Y:S02]  /*0e40*/  IADD3 R5, PT, PT, R19, R25, RZ ;  /* 0x0000001913057210 */ /* 0x000fe40007ffe0ff */
[----:B------:R-:W-:-:S02]  /*0e50*/  LEA.HI.X R21, R14, UR15, R15, 0x2, P1 ;  /* 0x0000000f0e157c11 */ /* 0x000fc400088f140f */
[----:B------:R-:W-:Y:S01]  /*0e60*/  LEA.HI.X R25, R18, UR15, R5, 0x2, P2 ;  /* 0x0000000f12197c11 */ /* 0x000fe200090f1405 */
[----:B------:R-:W2:Y:S04]  /*0e70*/  LDG.E.128 R12, desc[UR12][R12.64] ;  /* 0x0000000c0c0c7981 */ /* 0x000ea8000c1e1d00 */
[----:B------:R-:W2:Y:S04]  /*0e80*/  LDG.E.128 R16, desc[UR12][R16.64] ;  /* 0x0000000c10107981 */ /* 0x000ea8000c1e1d00 */
[----:B------:R-:W3:Y:S04]  /*0e90*/  LDG.E.128 R20, desc[UR12][R20.64] ;  /* 0x0000000c14147981 */ /* 0x000ee8000c1e1d00 */
[----:B------:R-:W3:Y:S01]  /*0ea0*/  LDG.E.128 R24, desc[UR12][R24.64] ;  /* 0x0000000c18187981 */ /* 0x000ee2000c1e1d00 */
[----:B------:R-:W-:Y:S01]  /*0eb0*/  UIADD3 UR4, UPT, UPT, UR4, 0x4, URZ ;  /* 0x0000000404047890 */ /* 0x000fe2000fffe0ff */
[----:B--2---:R-:W-:-:S02]  /*0ec0*/  FMNMX3 R29, R10, R14, R18, !PT ;  /* 0x0000000e0a1d7276 */ /* 0x004fc40007800012 */
[----:B------:R-:W-:Y:S02]  /*0ed0*/  FMNMX3 R5, R8, R12, R16, !PT ;  /* 0x0000000c08057276 */ /* 0x000fe40007800010 */
[----:B------:R-:W-:Y:S02]  /*0ee0*/  FMNMX3 R4, R9, R13, R17, !PT ;  /* 0x0000000d09047276 */ /* 0x000fe40007800011 */
[----:B------:R-:W-:Y:S02]  /*0ef0*/  FMNMX3 R14, R11, R15, R19, !PT ;  /* 0x0000000f0b0e7276 */ /* 0x000fe40007800013 */
[----:B---3--:R-:W-:Y:S02]  /*0f00*/  FMNMX3 R8, R5, R20, R24, !PT ;  /* 0x0000001405087276 */ /* 0x008fe40007800018 */
[----:B------:R-:W-:Y:S02]  /*0f10*/  FMNMX3 R9, R4, R21, R25, !PT ;  /* 0x0000001504097276 */ /* 0x000fe40007800019 */
[----:B------:R-:W-:-:S02]  /*0f20*/  FMNMX3 R10, R29, R22, R26, !PT ;  /* 0x000000161d0a7276 */ /* 0x000fc4000780001a */
[----:B------:R-:W-:-:S07]  /*0f30*/  FMNMX3 R11, R14, R23, R27, !PT ;  /* 0x000000170e0b7276 */ /* 0x000fce000780001b */
.L_x_3:
[----:B------:R-:W-:Y:S05]  /*0f40*/  BRA.U !UP1, `(.L_x_0) ;  /* 0x0000000109e07547 */ /* 0x000fea000b800000 */
[----:B------:R-:W-:Y:S02]  /*0f50*/  UISETP.NE.AND UP0, UPT, UR9, 0x1, UPT ;  /* 0x000000010900788c */ /* 0x000fe4000bf05270 */
[----:B------:R-:W-:-:S04]  /*0f60*/  ULOP3.LUT UR5, UR8, 0x1, URZ, 0xc0, !UPT ;  /* 0x0000000108057892 */ /* 0x000fc8000f8ec0ff */
[----:B------:R-:W-:-:S03]  /*0f70*/  UISETP.NE.U32.AND UP1, UPT, UR5, 0x1, UPT ;  /* 0x000000010500788c */ /* 0x000fc6000bf25070 */
[----:B------:R-:W-:Y:S08]  /*0f80*/  BRA.U !UP0, `(.L_x_4) ;  /* 0x00000001087c7547 */ /* 0x000ff0000b800000 */
[----:B------:R-:W-:Y:S01]  /*0f90*/  UIADD3 UR5, UP0, UPT, UR6, UR4, URZ ;  /* 0x0000000406057290 */ /* 0x000fe2000ff1e0ff */
[----:B------:R-:W-:Y:S02]  /*0fa0*/  HFMA2 R5, -RZ, RZ, 0, 0 ;  /* 0x00000000ff057431 */ /* 0x000fe400000001ff */
[----:B------:R-:W-:Y:S01]  /*0fb0*/  IMAD.MOV.U32 R4, RZ, RZ, R44 ;  /* 0x000000ffff047224 */ /* 0x000fe200078e002c */
[----:B------:R-:W-:Y:S01]  /*0fc0*/  UIADD3.X UR8, UPT, UPT, URZ, UR7, URZ, UP0, !UPT ;  /* 0x00000007ff087290 */ /* 0x000fe200087fe4ff */
[----:B------:R-:W-:-:S05]  /*0fd0*/  IMAD.MOV.U32 R12, RZ, RZ, R40 ;  /* 0x000000ffff0c7224 */ /* 0x000fca00078e0028 */
[C---:B------:R-:W-:Y:S02]  /*0fe0*/  IMAD R13, R6.reuse, UR8, RZ ;  /* 0x00000008060d7c24 */ /* 0x040fe4000f8e02ff */
[----:B------:R-:W-:-:S03]  /*0ff0*/  IMAD.WIDE.U32 R4, R6, UR5, R4 ;  /* 0x0000000506047c25 */ /* 0x000fc6000f8e0004 */
[----:B------:R-:W0:Y:S01]  /*1000*/  LDCU.64 UR8, c[0x0][0x380] ;  /* 0x00007000ff0877ac */ /* 0x000e220008000a00 */
[----:B------:R-:W-:Y:S01]  /*1010*/  IMAD.IADD R14, R5, 0x1, R13 ;  /* 0x00000001050e7824 */ /* 0x000fe200078e020d */
[----:B------:R-:W-:Y:S02]  /*1020*/  IADD3 R17, P0, PT, R4, R6, RZ ;  /* 0x0000000604117210 */ /* 0x000fe40007f1e0ff */
[----:B------:R-:W-:Y:S01]  /*1030*/  MOV R13, R3 ;  /* 0x00000003000d7202 */ /* 0x000fe20000000f00 */
[-C--:B------:R-:W-:Y:S01]  /*1040*/  IMAD R5, R14, R7.reuse, RZ ;  /* 0x000000070e057224 */ /* 0x080fe200078e02ff */
[----:B------:R-:W-:Y:S01]  /*1050*/  IADD3.X R16, PT, PT, RZ, R14, RZ, P0, !PT ;  /* 0x0000000eff107210 */ /* 0x000fe200007fe4ff */
[----:B------:R-:W-:-:S04]  /*1060*/  IMAD.WIDE.U32 R14, R4, R7, R12 ;  /* 0x00000007040e7225 */ /* 0x000fc800078e000c */
[-C--:B------:R-:W-:Y:S02]  /*1070*/  IMAD R16, R16, R7.reuse, RZ ;  /* 0x0000000710107224 */ /* 0x080fe400078e02ff */
[----:B------:R-:W-:-:S04]  /*1080*/  IMAD.WIDE.U32 R12, R17, R7, R12 ;  /* 0x00000007110c7225 */ /* 0x000fc800078e000c */
[----:B------:R-:W-:Y:S01]  /*1090*/  IMAD R17, R0, R17, R16 ;  /* 0x0000001100117224 */ /* 0x000fe200078e0210 */
[----:B0-----:R-:W-:Y:S01]  /*10a0*/  LEA R16, P1, R12, UR8, 0x2 ;  /* 0x000000080c107c11 */ /* 0x001fe2000f8210ff */
[----:B------:R-:W-:Y:S01]  /*10b0*/  IMAD R5, R0, R4, R5 ;  /* 0x0000000400057224 */ /* 0x000fe200078e0205 */
[----:B------:R-:W-:Y:S02]  /*10c0*/  LEA R4, P0, R14, UR8, 0x2 ;  /* 0x000000080e047c11 */ /* 0x000fe4000f8010ff */
[----:B------:R-:W-:Y:S01]  /*10d0*/  IADD3 R17, PT, PT, R13, R17, RZ ;  /* 0x000000110d117210 */ /* 0x000fe20007ffe0ff */
[----:B------:R-:W-:-:S03]  /*10e0*/  IMAD.IADD R5, R15, 0x1, R5 ;  /* 0x000000010f057824 */ /* 0x000fc600078e0205 */
[----:B------:R-:W-:Y:S02]  /*10f0*/  LEA.HI.X R17, R12, UR9, R17, 0x2, P1 ;  /* 0x000000090c117c11 */ /* 0x000fe400088f1411 */
[----:B------:R-:W-:-:S04]  /*1100*/  LEA.HI.X R5, R14, UR9, R5, 0x2, P0 ;  /* 0x000000090e057c11 */ /* 0x000fc800080f1405 */
[----:B------:R-:W2:Y:S04]  /*1110*/  LDG.E.128 R16, desc[UR12][R16.64] ;  /* 0x0000000c10107981 */ /* 0x000ea8000c1e1d00 */
[----:B------:R-:W2:Y:S01]  /*1120*/  LDG.E.128 R12, desc[UR12][R4.64] ;  /* 0x0000000c040c7981 */ /* 0x000ea2000c1e1d00 */
[----:B------:R-:W-:Y:S01]  /*1130*/  UIADD3 UR4, UPT, UPT, UR4, 0x2, URZ ;  /* 0x0000000204047890 */ /* 0x000fe2000fffe0ff */
[----:B--2---:R-:W-:Y:S02]  /*1140*/  FMNMX3 R8, R8, R12, R16, !PT ;  /* 0x0000000c08087276 */ /* 0x004fe40007800010 */
[----:B------:R-:W-:Y:S02]  /*1150*/  FMNMX3 R9, R9, R13, R17, !PT ;  /* 0x0000000d09097276 */ /* 0x000fe40007800011 */
[----:B------:R-:W-:-:S02]  /*1160*/  FMNMX3 R10, R10, R14, R18, !PT ;  /* 0x0000000e0a0a7276 */ /* 0x000fc40007800012 */
[----:B------:R-:W-:-:S07]  /*1170*/  FMNMX3 R11, R11, R15, R19, !PT ;  /* 0x0000000f0b0b7276 */ /* 0x000fce0007800013 */
.L_x_4:
[----:B------:R-:W-:Y:S05]  /*1180*/  BRA.U UP1, `(.L_x_0) ;  /* 0x0000000101507547 */ /* 0x000fea000b800000 */
[----:B------:R-:W-:Y:S01]  /*1190*/  UIADD3 UR4, UP0, UPT, UR6, UR4, URZ ;  /* 0x0000000406047290 */ /* 0x000fe2000ff1e0ff */
[----:B------:R-:W-:Y:S02]  /*11a0*/  HFMA2 R5, -RZ, RZ, 0, 0 ;  /* 0x00000000ff057431 */ /* 0x000fe400000001ff */
[----:B------:R-:W-:Y:S01]  /*11b0*/  IMAD.MOV.U32 R4, RZ, RZ, R44 ;  /* 0x000000ffff047224 */ /* 0x000fe200078e002c */
[----:B------:R-:W0:Y:S01]  /*11c0*/  LDCU.64 UR8, c[0x0][0x380] ;  /* 0x00007000ff0877ac */ /* 0x000e220008000a00 */
[----:B------:R-:W-:Y:S02]  /*11d0*/  UIADD3.X UR6, UPT, UPT, URZ, UR7, URZ, UP0, !UPT ;  /* 0x00000007ff067290 */ /* 0x000fe400087fe4ff */
[----:B------:R-:W-:-:S04]  /*11e0*/  IMAD.WIDE.U32 R4, R6, UR4, R4 ;  /* 0x0000000406047c25 */ /* 0x000fc8000f8e0004 */
[----:B------:R-:W-:-:S04]  /*11f0*/  IMAD R13, R6, UR6, RZ ;  /* 0x00000006060d7c24 */ /* 0x000fc8000f8e02ff */
[----:B------:R-:W-:-:S04]  /*1200*/  IMAD.IADD R2, R5, 0x1, R13 ;  /* 0x0000000105027824 */ /* 0x000fc800078e020d */
[----:B------:R-:W-:Y:S01]  /*1210*/  IMAD R5, R2, R7, RZ ;  /* 0x0000000702057224 */ /* 0x000fe200078e02ff */
[----:B------:R-:W-:-:S03]  /*1220*/  MOV R2, R40 ;  /* 0x0000002800027202 */ /* 0x000fc60000000f00 */
[----:B------:R-:W-:Y:S02]  /*1230*/  IMAD R5, R0, R4, R5 ;  /* 0x0000000400057224 */ /* 0x000fe400078e0205 */
[----:B------:R-:W-:-:S04]  /*1240*/  IMAD.WIDE.U32 R2, R4, R7, R2 ;  /* 0x0000000704027225 */ /* 0x000fc800078e0002 */
[----:B------:R-:W-:Y:S01]  /*1250*/  IMAD.IADD R3, R3, 0x1, R5 ;  /* 0x0000000103037824 */ /* 0x000fe200078e0205 */
[----:B0-----:R-:W-:-:S04]  /*1260*/  LEA R4, P0, R2, UR8, 0x2 ;  /* 0x0000000802047c11 */ /* 0x001fc8000f8010ff */
[----:B------:R-:W-:-:S05]  /*1270*/  LEA.HI.X R5, R2, UR9, R3, 0x2, P0 ;  /* 0x0000000902057c11 */ /* 0x000fca00080f1403 */
[----:B------:R-:W2:Y:S02]  /*1280*/  LDG.E.128 R12, desc[UR12][R4.64] ;  /* 0x0000000c040c7981 */ /* 0x000ea4000c1e1d00 */
[----:B--2---:R-:W-:Y:S02]  /*1290*/  FMNMX R8, R8, R12, !PT ;  /* 0x0000000c08087209 */ /* 0x004fe40007800000 */
[----:B------:R-:W-:Y:S02]  /*12a0*/  FMNMX R9, R9, R13, !PT ;  /* 0x0000000d09097209 */ /* 0x000fe40007800000 */
[----:B------:R-:W-:Y:S02]  /*12b0*/  FMNMX R10, R10, R14, !PT ;  /* 0x0000000e0a0a7209 */ /* 0x000fe40007800000 */
[----:B------:R-:W-:-:S07]  /*12c0*/  FMNMX R11, R11, R15, !PT ;  /* 0x0000000f0b0b7209 */ /* 0x000fce0007800000 */
.L_x_0:
[----:B------:R-:W0:Y:S01]  /*12d0*/  LDCU.64 UR4, c[0x0][0x388] ;  /* 0x00007100ff0477ac */ /* 0x000e220008000a00 */
[----:B------:R-:W-:Y:S01]  /*12e0*/  MOV R2, R44 ;  /* 0x0000002c00027202 */ /* 0x000fe20000000f00 */
[----:B------:R-:W-:Y:S01]  /*12f0*/  IMAD.MOV.U32 R3, RZ, RZ, RZ ;  /* 0x000000ffff037224 */ /* 0x000fe200078e00ff */
[----:B------:R-:W-:Y:S02]  /*1300*/  SHF.R.S32.HI R41, RZ, 0x1f, R40 ;  /* 0x0000001fff297819 */ /* 0x000fe40000011428 */
[----:B------:R-:W-:Y:S01]  /*1310*/  SHF.R.S32.HI R0, RZ, 0x1f, R7 ;  /* 0x0000001fff007819 */ /* 0x000fe20000011407 */
[----:B------:R-:W-:-:S04]  /*1320*/  IMAD.WIDE.U32 R2, R6, UR10, R2 ;  /* 0x0000000a06027c25 */ /* 0x000fc8000f8e0002 */
[-C--:B------:R-:W-:Y:S02]  /*1330*/  IMAD R3, R3, R7.reuse, RZ ;  /* 0x0000000703037224 */ /* 0x080fe400078e02ff */
[----:B------:R-:W-:-:S04]  /*1340*/  IMAD.WIDE.U32 R4, R2, R7, R40 ;  /* 0x0000000702047225 */ /* 0x000fc800078e0028 */
[----:B------:R-:W-:Y:S01]  /*1350*/  IMAD R3, R2, R0, R3 ;  /* 0x0000000002037224 */ /* 0x000fe200078e0203 */
[----:B0-----:R-:W-:-:S04]  /*1360*/  LEA R2, P0, R4, UR4, 0x2 ;  /* 0x0000000404027c11 */ /* 0x001fc8000f8010ff */
[----:B------:R-:W-:-:S04]  /*1370*/  IADD3 R3, PT, PT, R5, R3, RZ ;  /* 0x0000000305037210 */ /* 0x000fc80007ffe0ff */
[----:B------:R-:W-:-:S05]  /*1380*/  LEA.HI.X R3, R4, UR5, R3, 0x2, P0 ;  /* 0x0000000504037c11 */ /* 0x000fca00080f1403 */
[----:B------:R-:W-:Y:S01]  /*1390*/  STG.E.128 desc[UR12][R2.64], R8 ;  /* 0x0000000802007986 */ /* 0x000fe2000c101d0c */
[----:B------:R-:W-:Y:S05]  /*13a0*/  EXIT ;  /* 0x000000000000794d */ /* 0x000fea0003800000 */
.L_x_5:
[----:B------:R-:W-:-:S00]  /*13b0*/  BRA `(.L_x_5) ;  /* 0xfffffffc00fc7947 */ /* 0x000fc0000383ffff */
[----:B------:R-:W-:-:S00]  /*13c0*/  NOP ;  /* 0x0000000000007918 */ /* 0x000fc00000000000 */
        /* <DEDUP_REMOVED lines=11> */
.L_x_12:


//--------------------- .text._Z15reduceMaxKernelPKfPfiiii --------------------------
	.section	.text._Z15reduceMaxKernelPKfPfiiii,"ax",@progbits
	.align	128
        .global         _Z15reduceMaxKernelPKfPfiiii
        .type           _Z15reduceMaxKernelPKfPfiiii,@function
        .size           _Z15reduceMaxKernelPKfPfiiii,(.L_x_13 - _Z15reduceMaxKernelPKfPfiiii)
        .other          _Z15reduceMaxKernelPKfPfiiii,@"STO_CUDA_ENTRY STV_DEFAULT"
_Z15reduceMaxKernelPKfPfiiii:
.text._Z15reduceMaxKernelPKfPfiiii:
[----:B------:R-:W-:Y:S01]  /*0000*/  LDC R1, c[0x0][0x37c] ;  /* 0x0000df00ff017b82 */ /* 0x000fe20000000800 */
[----:B------:R-:W0:Y:S07]  /*0010*/  S2R R15, SR_TID.X ;  /* 0x00000000000f7919 */ /* 0x000e2e0000002100 */
[----:B------:R-:W0:Y:S01]  /*0020*/  S2UR UR4, SR_CTAID.X ;  /* 0x00000000000479c3 */ /* 0x000e220000002500 */
[----:B------:R-:W1:Y:S01]  /*0030*/  LDCU.64 UR6, c[0x0][0x398] ;  /* 0x00007300ff0677ac */ /* 0x000e620008000a00 */
[----:B------:R-:W2:Y:S06]  /*0040*/  S2R R13, SR_TID.Y ;  /* 0x00000000000d7919 */ /* 0x000eac0000002200 */
[----:B------:R-:W0:Y:S08]  /*0050*/  LDC R14, c[0x0][0x360] ;  /* 0x0000d800ff0e7b82 */ /* 0x000e300000000800 */
[----:B------:R-:W2:Y:S08]  /*0060*/  S2UR UR23, SR_CTAID.Y ;  /* 0x00000000001779c3 */ /* 0x000eb00000002600 */
[----:B------:R-:W2:Y:S08]  /*0070*/  LDC R16, c[0x0][0x364] ;  /* 0x0000d900ff107b82 */ /* 0x000eb00000000800 */
[----:B------:R-:W3:Y:S01]  /*0080*/  S2UR UR22, SR_CTAID.Z ;  /* 0x00000000001679c3 */ /* 0x000ee20000002700 */
[----:B0-----:R-:W-:-:S05]  /*0090*/  IMAD R14, R14, UR4, R15 ;  /* 0x000000040e0e7c24 */ /* 0x001fca000f8e020f */
[----:B-1----:R-:W-:Y:S02]  /*00a0*/  ISETP.GE.AND P0, PT, R14, UR6, PT ;  /* 0x000000060e007c0c */ /* 0x002fe4000bf06270 */
[----:B------:R-:W3:Y:S01]  /*00b0*/  LDC R0, c[0x0][0x390] ;  /* 0x0000e400ff007b82 */ /* 0x000ee20000000800 */
[----:B--2---:R-:W-:Y:S01]  /*00c0*/  IMAD R12, R16, UR23, R13 ;  /* 0x00000017100c7c24 */ /* 0x004fe2000f8e020d */
[----:B---3--:R-:W-:-:S04]  /*00d0*/  ISETP.LE.OR P0, PT, R0, UR22, P0 ;  /* 0x0000001600007c0c */ /* 0x008fc80008703670 */
[----:B------:R-:W-:-:S13]  /*00e0*/  ISETP.GE.OR P0, PT, R12, UR7, P0 ;  /* 0x000000070c007c0c */ /* 0x000fda0008706670 */
[----:B------:R-:W-:Y:S05]  /*00f0*/  @P0 EXIT ;  /* 0x000000000000094d */ /* 0x000fea0003800000 */
[----:B------:R-:W0:Y:S01]  /*0100*/  LDCU UR21, c[0x0][0x394] ;  /* 0x00007280ff1577ac */ /* 0x000e220008000800 */
[----:B------:R-:W-:Y:S01]  /*0110*/  IMAD.MOV.U32 R25, RZ, RZ, -0x800001 ;  /* 0xff7fffffff197424 */ /* 0x000fe200078e00ff */
[----:B------:R-:W1:Y:S01]  /*0120*/  LDCU.64 UR18, c[0x0][0x358] ;  /* 0x00006b00ff1277ac */ /* 0x000e620008000a00 */
[----:B0-----:R-:W-:-:S09]  /*0130*/  UISETP.GE.AND UP0, UPT, UR21, 0x1, UPT ;  /* 0x000000011500788c */ /* 0x001fd2000bf06270 */
[----:B-1----:R-:W-:Y:S05]  /*0140*/  BRA.U !UP0, `(.L_x_6) ;  /* 0x0000000d08e07547 */ /* 0x002fea000b800000 */
[----:B------:R-:W-:Y:S01]  /*0150*/  UISETP.GE.U32.AND UP0, UPT, UR21, 0x8, UPT ;  /* 0x000000081500788c */ /* 0x000fe2000bf06070 */
[----:B------:R-:W-:Y:S01]  /*0160*/  IMAD.MOV.U32 R25, RZ, RZ, -0x800001 ;  /* 0xff7fffffff197424 */ /* 0x000fe200078e00ff */
[----:B------:R-:W-:Y:S02]  /*0170*/  USHF.R.S32.HI UR5, URZ, 0x1f, UR6 ;  /* 0x0000001fff057899 */ /* 0x000fe40008011406 */
[----:B------:R-:W-:Y:S01]  /*0180*/  UIMAD.WIDE.U32 UR8, UR22, UR21, URZ ;  /* 0x00000015160872a5 */ /* 0x000fe2000f8e00ff */
[----:B------:R-:W-:-:S04]  /*0190*/  UMOV UR4, URZ ;  /* 0x000000ff00047c82 */ /* 0x000fc80008000000 */
[----:B------:R-:W-:Y:S07]  /*01a0*/  BRA.U !UP0, `(.L_x_7) ;  /* 0x0000000908307547 */ /* 0x000fee000b800000 */
[----:B------:R-:W-:Y:S01]  /*01b0*/  UIMAD UR15, UR5, UR8, URZ ;  /* 0x00000008050f72a4 */ /* 0x000fe2000f8e02ff */
[----:B------:R-:W-:Y:S01]  /*01c0*/  IMAD.WIDE.U32 R16, R16, UR23, RZ ;  /* 0x0000001710107c25 */ /* 0x000fe2000f8e00ff */
[----:B------:R-:W-:Y:S01]  /*01d0*/  UMOV UR4, UR6 ;  /* 0x0000000600047c82 */ /* 0x000fe20008000000 */
[----:B------:R-:W-:Y:S01]  /*01e0*/  UIADD3 UR13, UP0, UPT, UR8, 0x2, URZ ;  /* 0x00000002080d7890 */ /* 0x000fe2000ff1e0ff */
[--C-:B------:R-:W-:Y:S01]  /*01f0*/  SHF.R.S32.HI R15, RZ, 0x1f, R14.reuse ;  /* 0x0000001fff0f7819 */ /* 0x100fe2000001140e */
[----:B------:R-:W-:Y:S02]  /*0200*/  UIMAD.WIDE.U32 UR24, UR8, UR6, UR4 ;  /* 0x00000006081872a5 */ /* 0x000fe4000f8e0004 */
[----:B------:R-:W-:Y:S02]  /*0210*/  UIMAD UR15, UR9, UR6, UR15 ;  /* 0x00000006090f72a4 */ /* 0x000fe4000f8e020f */
[----:B------:R-:W-:Y:S01]  /*0220*/  UIADD3 UR11, UP1, UPT, UR8, 0x3, URZ ;  /* 0x00000003080b7890 */ /* 0x000fe2000ff3e0ff */
[----:B------:R-:W-:Y:S01]  /*0230*/  MOV R21, UR13 ;  /* 0x0000000d00157c02 */ /* 0x000fe20008000f00 */
[----:B------:R-:W-:Y:S01]  /*0240*/  UIADD3 UR16, UP2, UPT, UR8, 0x4, URZ ;  /* 0x0000000408107890 */ /* 0x000fe2000ff5e0ff */
[----:B------:R-:W-:Y:S01]  /*0250*/  IADD3 R3, P0, PT, R14, UR24, RZ ;  /* 0x000000180e037c10 */ /* 0x000fe2000ff1e0ff */
[----:B------:R-:W-:Y:S01]  /*0260*/  IMAD.U32 R5, RZ, RZ, UR15 ;  /* 0x0000000fff057e24 */ /* 0x000fe2000f8e00ff */
[----:B------:R-:W-:Y:S01]  /*0270*/  UIADD3.X UR15, UPT, UPT, URZ, UR9, URZ, UP0, !UPT ;  /* 0x00000009ff0f7290 */ /* 0x000fe200087fe4ff */
[----:B------:R-:W-:Y:S01]  /*0280*/  IMAD.WIDE.U32 R20, R21, UR6, R14 ;  /* 0x0000000615147c25 */ /* 0x000fe2000f8e000e */
[----:B------:R-:W-:-:S02]  /*0290*/  UIADD3.X UR4, UPT, UPT, URZ, UR9, URZ, UP1, !UPT ;  /* 0x00000009ff047290 */ /* 0x000fc40008ffe4ff */
[----:B------:R-:W-:Y:S01]  /*02a0*/  IADD3.X R0, PT, PT, R15, UR25, R5, P0, !PT ;  /* 0x000000190f007c10 */ /* 0x000fe200087fe405 */
[----:B------:R-:W-:Y:S01]  /*02b0*/  IMAD.WIDE.U32 R2, R3, UR7, R16 ;  /* 0x0000000703027c25 */ /* 0x000fe2000f8e0010 */
[----:B------:R-:W-:Y:S02]  /*02c0*/  UIMAD UR15, UR15, UR6, URZ ;  /* 0x000000060f0f72a4 */ /* 0x000fe4000f8e02ff */
[----:B------:R-:W-:Y:S01]  /*02d0*/  UIMAD UR4, UR4, UR6, URZ ;  /* 0x00000006040472a4 */ /* 0x000fe2000f8e02ff */
[----:B------:R-:W-:Y:S01]  /*02e0*/  IMAD.U32 R5, RZ, RZ, UR11 ;  /* 0x0000000bff057e24 */ /* 0x000fe2000f8e00ff */
[----:B------:R-:W-:Y:S01]  /*02f0*/  UIMAD UR15, UR5, UR13, UR15 ;  /* 0x0000000d050f72a4 */ /* 0x000fe2000f8e020f */
[----:B------:R-:W-:Y:S01]  /*0300*/  IADD3 R2, P0, PT, R13, R2, RZ ;  /* 0x000000020d027210 */ /* 0x000fe20007f1e0ff */
[----:B------:R-:W-:Y:S01]  /*0310*/  IMAD R23, R0, UR7, RZ ;  /* 0x0000000700177c24 */ /* 0x000fe2000f8e02ff */
[----:B------:R-:W-:Y:S01]  /*0320*/  UIADD3.X UR17, UPT, UPT, URZ, UR9, URZ, UP2, !UPT ;  /* 0x00000009ff117290 */ /* 0x000fe200097fe4ff */
[----:B------:R-:W-:Y:S01]  /*0330*/  IMAD.WIDE.U32 R4, R5, UR6, R14 ;  /* 0x0000000605047c25 */ /* 0x000fe2000f8e000e */
[----:B------:R-:W-:-:S02]  /*0340*/  UIMAD UR4, UR5, UR11, UR4 ;  /* 0x0000000b050472a4 */ /* 0x000fc4000f8e0204 */
[----:B------:R-:W-:Y:S01]  /*0350*/  UIMAD UR17, UR17, UR6, URZ ;  /* 0x00000006111172a4 */ /* 0x000fe2000f8e02ff */
[----:B------:R-:W-:Y:S01]  /*0360*/  IMAD.X R23, R3, 0x1, R23, P0 ;  /* 0x0000000103177824 */ /* 0x000fe200000e0617 */
[----:B------:R-:W-:Y:S01]  /*0370*/  UIMAD.WIDE.U32 UR26, UR22, UR6, URZ ;  /* 0x00000006161a72a5 */ /* 0x000fe2000f8e00ff */
[----:B------:R-:W-:Y:S01]  /*0380*/  VIADD R3, R21, UR15 ;  /* 0x0000000f15037c36 */ /* 0x000fe20008000000 */
[----:B------:R-:W-:Y:S01]  /*0390*/  IADD3 R0, PT, PT, R5, UR4, RZ ;  /* 0x0000000405007c10 */ /* 0x000fe2000fffe0ff */
[--C-:B------:R-:W-:Y:S01]  /*03a0*/  IMAD.WIDE.U32 R20, R20, UR7, R16.reuse ;  /* 0x0000000714147c25 */ /* 0x100fe2000f8e0010 */
[----:B------:R-:W-:Y:S02]  /*03b0*/  UIMAD UR17, UR5, UR16, UR17 ;  /* 0x00000010051172a4 */ /* 0x000fe4000f8e0211 */
[----:B------:R-:W-:Y:S01]  /*03c0*/  UIMAD UR20, UR5, UR22, URZ ;  /* 0x00000016051472a4 */ /* 0x000fe2000f8e02ff */
[----:B------:R-:W-:Y:S01]  /*03d0*/  IMAD.U32 R25, RZ, RZ, UR16 ;  /* 0x00000010ff197e24 */ /* 0x000fe2000f8e00ff */
[----:B------:R-:W-:Y:S01]  /*03e0*/  UIADD3 UR14, UP3, UPT, UR8, 0x5, URZ ;  /* 0x00000005080e7890 */ /* 0x000fe2000ff7e0ff */
[----:B------:R-:W-:Y:S01]  /*03f0*/  IMAD.WIDE.U32 R4, R4, UR7, R16 ;  /* 0x0000000704047c25 */ /* 0x000fe2000f8e0010 */
[----:B------:R-:W-:-:S02]  /*0400*/  UIADD3 UR12, UP4, UPT, UR8, 0x6, URZ ;  /* 0x00000006080c7890 */ /* 0x000fc4000ff9e0ff */
[----:B------:R-:W-:Y:S01]  /*0410*/  UIADD3 UR4, UPT, UPT, UR27, UR20, URZ ;  /* 0x000000141b047290 */ /* 0x000fe2000fffe0ff */
[----:B------:R-:W-:Y:S01]  /*0420*/  IMAD R7, R3, UR7, RZ ;  /* 0x0000000703077c24 */ /* 0x000fe2000f8e02ff */
[----:B------:R-:W-:Y:S01]  /*0430*/  IADD3 R3, P0, PT, R13, R20, RZ ;  /* 0x000000140d037210 */ /* 0x000fe20007f1e0ff */
[----:B------:R-:W-:Y:S01]  /*0440*/  IMAD.WIDE.U32 R24, R25, UR6, R14 ;  /* 0x0000000619187c25 */ /* 0x000fe2000f8e000e */
[----:B------:R-:W-:Y:S01]  /*0450*/  IADD3 R4, P1, PT, R13, R4, RZ ;  /* 0x000000040d047210 */ /* 0x000fe20007f3e0ff */
[----:B------:R-:W-:Y:S02]  /*0460*/  UIADD3 UR10, UP5, UPT, UR8, 0x7, URZ ;  /* 0x00000007080a7890 */ /* 0x000fe4000ffbe0ff */
[----:B------:R-:W-:Y:S01]  /*0470*/  IMAD R9, R0, UR7, RZ ;  /* 0x0000000700097c24 */ /* 0x000fe2000f8e02ff */
[----:B------:R-:W-:Y:S01]  /*0480*/  IADD3 R0, PT, PT, R25, UR17, RZ ;  /* 0x0000001119007c10 */ /* 0x000fe2000fffe0ff */
[----:B------:R-:W-:Y:S01]  /*0490*/  IMAD.X R20, R21, 0x1, R7, P0 ;  /* 0x0000000115147824 */ /* 0x000fe200000e0607 */
[----:B------:R-:W-:Y:S01]  /*04a0*/  MOV R7, UR21 ;  /* 0x0000001500077c02 */ /* 0x000fe20008000f00 */
[----:B------:R-:W-:Y:S01]  /*04b0*/  IMAD.WIDE.U32 R24, R24, UR7, R16 ;  /* 0x0000000718187c25 */ /* 0x000fe2000f8e0010 */
[----:B------:R-:W-:-:S02]  /*04c0*/  UIADD3.X UR15, UPT, UPT, URZ, UR9, URZ, UP3, !UPT ;  /* 0x00000009ff0f7290 */ /* 0x000fc40009ffe4ff */
[----:B------:R-:W-:Y:S01]  /*04d0*/  UIADD3.X UR13, UPT, UPT, URZ, UR9, URZ, UP4, !UPT ;  /* 0x00000009ff0d7290 */ /* 0x000fe2000a7fe4ff */
[----:B------:R-:W-:Y:S01]  /*04e0*/  IMAD.X R21, R5, 0x1, R9, P1 ;  /* 0x0000000105157824 */ /* 0x000fe200008e0609 */
[----:B------:R-:W-:Y:S01]  /*04f0*/  UIMAD UR4, UR4, UR21, URZ ;  /* 0x00000015040472a4 */ /* 0x000fe2000f8e02ff */
[----:B------:R-:W-:Y:S01]  /*0500*/  IADD3 R5, P0, PT, R13, R24, RZ ;  /* 0x000000180d057210 */ /* 0x000fe20007f1e0ff */
[----:B------:R-:W-:Y:S01]  /*0510*/  IMAD R27, R0, UR7, RZ ;  /* 0x00000007001b7c24 */ /* 0x000fe2000f8e02ff */
[----:B------:R-:W-:Y:S01]  /*0520*/  UIADD3.X UR11, UPT, UPT, URZ, UR9, URZ, UP5, !UPT ;  /* 0x00000009ff0b7290 */ /* 0x000fe2000affe4ff */
[----:B------:R-:W-:Y:S01]  /*0530*/  IMAD.WIDE.U32 R6, R7, UR26, R14 ;  /* 0x0000001a07067c25 */ /* 0x000fe2000f8e000e */
[----:B------:R-:W-:Y:S01]  /*0540*/  UIMAD UR15, UR15, UR6, URZ ;  /* 0x000000060f0f72a4 */ /* 0x000fe2000f8e02ff */
[----:B------:R-:W-:Y:S01]  /*0550*/  SHF.L.U64.HI R20, R3, 0x2, R20 ;  /* 0x0000000203147819 */ /* 0x000fe20000010214 */
[----:B------:R-:W-:Y:S01]  /*0560*/  UIMAD UR13, UR13, UR6, URZ ;  /* 0x000000060d0d72a4 */ /* 0x000fe2000f8e02ff */
[----:B------:R-:W-:Y:S01]  /*0570*/  IMAD.U32 R9, RZ, RZ, UR14 ;  /* 0x0000000eff097e24 */ /* 0x000fe2000f8e00ff */
[----:B------:R-:W-:Y:S01]  /*0580*/  UIMAD UR11, UR11, UR6, URZ ;  /* 0x000000060b0b72a4 */ /* 0x000fe2000f8e02ff */
[----:B------:R-:W-:Y:S01]  /*0590*/  IMAD.U32 R11, RZ, RZ, UR12 ;  /* 0x0000000cff0b7e24 */ /* 0x000fe2000f8e00ff */
[----:B------:R-:W-:Y:S01]  /*05a0*/  UIMAD UR15, UR5, UR14, UR15 ;  /* 0x0000000e050f72a4 */ /* 0x000fe2000f8e020f */
[----:B------:R-:W-:Y:S01]  /*05b0*/  IMAD.U32 R19, RZ, RZ, UR10 ;  /* 0x0000000aff137e24 */ /* 0x000fe2000f8e00ff */
[----:B------:R-:W-:Y:S01]  /*05c0*/  UIMAD UR13, UR5, UR12, UR13 ;  /* 0x0000000c050d72a4 */ /* 0x000fe2000f8e020d */
[----:B------:R-:W-:Y:S01]  /*05d0*/  IMAD.X R22, R25, 0x1, R27, P0 ;  /* 0x0000000119167824 */ /* 0x000fe200000e061b */
[----:B------:R-:W-:Y:S01]  /*05e0*/  UIMAD UR11, UR5, UR10, UR11 ;  /* 0x0000000a050b72a4 */ /* 0x000fe2000f8e020b */
[----:B------:R-:W-:Y:S01]  /*05f0*/  VIADD R25, R7, UR4 ;  /* 0x0000000407197c36 */ /* 0x000fe20008000000 */
[----:B------:R-:W-:Y:S01]  /*0600*/  UIMAD UR10, UR5, UR7, URZ ;  /* 0x00000007050a72a4 */ /* 0x000fe2000f8e02ff */
[----:B------:R-:W-:Y:S01]  /*0610*/  IMAD.WIDE.U32 R8, R9, UR6, R14 ;  /* 0x0000000609087c25 */ /* 0x000fe2000f8e000e */
[----:B------:R-:W-:Y:S01]  /*0620*/  ULOP3.LUT UR4, UR21, 0x7ffffff8, URZ, 0xc0, !UPT ;  /* 0x7ffffff815047892 */ /* 0x000fe2000f8ec0ff */
[----:B------:R-:W-:-:S02]  /*0630*/  SHF.L.U64.HI R21, R4, 0x2, R21 ;  /* 0x0000000204157819 */ /* 0x000fc40000010215 */
[----:B------:R-:W-:Y:S01]  /*0640*/  IMAD.WIDE.U32 R6, R6, UR7, R16 ;  /* 0x0000000706067c25 */ /* 0x000fe2000f8e0010 */
[----:B------:R-:W-:Y:S01]  /*0650*/  SHF.L.U64.HI R22, R5, 0x2, R22 ;  /* 0x0000000205167819 */ /* 0x000fe20000010216 */
[----:B------:R-:W-:Y:S02]  /*0660*/  UIADD3 UR4, UPT, UPT, -UR4, URZ, URZ ;  /* 0x000000ff04047290 */ /* 0x000fe4000fffe1ff */
[----:B------:R-:W-:Y:S01]  /*0670*/  IMAD.WIDE.U32 R10, R11, UR6, R14 ;  /* 0x000000060b0a7c25 */ /* 0x000fe2000f8e000e */
[----:B------:R-:W-:-:S03]  /*0680*/  IADD3 R6, P0, PT, R13, R6, RZ ;  /* 0x000000060d067210 */ /* 0x000fc60007f1e0ff */
[----:B------:R-:W-:Y:S01]  /*0690*/  IMAD.WIDE.U32 R18, R19, UR6, R14 ;  /* 0x0000000613127c25 */ /* 0x000fe2000f8e000e */
[----:B------:R-:W-:Y:S01]  /*06a0*/  IADD3 R24, PT, PT, R11, UR13, RZ ;  /* 0x0000000d0b187c10 */ /* 0x000fe2000fffe0ff */
[----:B------:R-:W0:Y:S02]  /*06b0*/  LDCU.64 UR12, c[0x0][0x380] ;  /* 0x00007000ff0c77ac */ /* 0x000e240008000a00 */
[----:B------:R-:W-:Y:S02]  /*06c0*/  VIADD R0, R9, UR15 ;  /* 0x0000000f09007c36 */ /* 0x000fe40008000000 */
[----:B------:R-:W-:Y:S01]  /*06d0*/  IMAD.WIDE.U32 R8, R8, UR7, R16 ;  /* 0x0000000708087c25 */ /* 0x000fe2000f8e0010 */
[----:B------:R-:W-:-:S03]  /*06e0*/  UIMAD.WIDE.U32 UR14, UR6, UR7, URZ ;  /* 0x00000007060e72a5 */ /* 0x000fc6000f8e00ff */
[----:B------:R-:W-:Y:S01]  /*06f0*/  IMAD R25, R25, UR7, RZ ;  /* 0x0000000719197c24 */ /* 0x000fe2000f8e02ff */
[----:B------:R-:W-:Y:S01]  /*0700*/  UIADD3 UR10, UPT, UPT, UR15, UR10, URZ ;  /* 0x0000000a0f0a7290 */ /* 0x000fe2000fffe0ff */
[----:B------:R-:W-:-:S03]  /*0710*/  IMAD.WIDE.U32 R10, R10, UR7, R16 ;  /* 0x000000070a0a7c25 */ /* 0x000fc6000f8e0010 */
[----:B------:R-:W-:Y:S01]  /*0720*/  USHF.L.U64.HI UR10, UR14, 0x5, UR10 ;  /* 0x000000050e0a7899 */ /* 0x000fe2000801020a */
[----:B------:R-:W-:-:S04]  /*0730*/  IMAD.WIDE.U32 R16, R18, UR7, R16 ;  /* 0x0000000712107c25 */ /* 0x000fc8000f8e0010 */
[----:B------:R-:W-:Y:S02]  /*0740*/  VIADD R18, R19, UR11 ;  /* 0x0000000b13127c36 */ /* 0x000fe40008000000 */
[----:B------:R-:W-:Y:S01]  /*0750*/  IMAD.X R19, R7, 0x1, R25, P0 ;  /* 0x0000000107137824 */ /* 0x000fe200000e0619 */
[----:B------:R-:W-:Y:S01]  /*0760*/  IADD3 R7, P0, PT, R13, R8, RZ ;  /* 0x000000080d077210 */ /* 0x000fe20007f1e0ff */
[----:B------:R-:W-:Y:S02]  /*0770*/  IMAD R25, R0, UR7, RZ ;  /* 0x0000000700197c24 */ /* 0x000fe4000f8e02ff */
[----:B------:R-:W-:Y:S02]  /*0780*/  IMAD R27, R24, UR7, RZ ;  /* 0x00000007181b7c24 */ /* 0x000fe4000f8e02ff */
[----:B------:R-:W-:Y:S01]  /*0790*/  IMAD.X R0, R9, 0x1, R25, P0 ;  /* 0x0000000109007824 */ /* 0x000fe200000e0619 */
[C---:B------:R-:W-:Y:S01]  /*07a0*/  IADD3 R9, P1, PT, R13.reuse, R16, RZ ;  /* 0x000000100d097210 */ /* 0x040fe20007f3e0ff */
[----:B------:R-:W-:Y:S01]  /*07b0*/  IMAD R25, R18, UR7, RZ ;  /* 0x0000000712197c24 */ /* 0x000fe2000f8e02ff */
[----:B------:R-:W-:-:S02]  /*07c0*/  IADD3 R8, P0, PT, R13, R10, RZ ;  /* 0x0000000a0d087210 */ /* 0x000fc40007f1e0ff */
[----:B------:R-:W-:Y:S01]  /*07d0*/  SHF.L.U64.HI R10, R2, 0x2, R23 ;  /* 0x00000002020a7819 */ /* 0x000fe20000010217 */
[----:B------:R-:W-:Y:S01]  /*07e0*/  IMAD.X R16, R17, 0x1, R25, P1 ;  /* 0x0000000111107824 */ /* 0x000fe200008e0619 */
[----:B------:R-:W-:Y:S01]  /*07f0*/  IADD3.X R27, PT, PT, R11, R27, RZ, P0, !PT ;  /* 0x0000001b0b1b7210 */ /* 0x000fe200007fe4ff */
[----:B------:R-:W-:Y:S01]  /*0800*/  IMAD.MOV.U32 R25, RZ, RZ, -0x800001 ;  /* 0xff7fffffff197424 */ /* 0x000fe200078e00ff */
[----:B------:R-:W-:Y:S02]  /*0810*/  SHF.L.U64.HI R23, R7, 0x2, R0 ;  /* 0x0000000207177819 */ /* 0x000fe40000010200 */
[----:B------:R-:W-:Y:S02]  /*0820*/  SHF.L.U64.HI R11, R6, 0x2, R19 ;  /* 0x00000002060b7819 */ /* 0x000fe40000010213 */
[----:B------:R-:W-:Y:S02]  /*0830*/  SHF.L.U64.HI R24, R8, 0x2, R27 ;  /* 0x0000000208187819 */ /* 0x000fe4000001021b */
[----:B0-----:R-:W-:-:S07]  /*0840*/  SHF.L.U64.HI R0, R9, 0x2, R16 ;  /* 0x0000000209007819 */ /* 0x001fce0000010210 */
.L_x_8:
[----:B------:R-:W-:Y:S02]  /*0850*/  LEA R16, P0, R6, UR12, 0x2 ;  /* 0x0000000c06107c11 */ /* 0x000fe4000f8010ff */
[----:B------:R-:W-:Y:S02]  /*0860*/  LEA R28, P1, R2, UR12, 0x2 ;  /* 0x0000000c021c7c11 */ /* 0x000fe4000f8210ff */
[----:B------:R-:W-:Y:S02]  /*0870*/  IADD3.X R17, PT, PT, R11, UR13, RZ, P0, !PT ;  /* 0x0000000d0b117c10 */ /* 0x000fe400087fe4ff */
[----:B------:R-:W-:-:S03]  /*0880*/  IADD3.X R29, PT, PT, R10, UR13, RZ, P1, !PT ;  /* 0x0000000d0a1d7c10 */ /* 0x000fc60008ffe4ff */
[----:B------:R0:W2:Y:S04]  /*0890*/  LDG.E R18, desc[UR18][R16.64] ;  /* 0x0000001210127981 */ /* 0x0000a8000c1e1900 */
[----:B------:R-:W2:Y:S01]  /*08a0*/  LDG.E R28, desc[UR18][R28.64] ;  /* 0x000000121c1c7981 */ /* 0x000ea2000c1e1900 */
[----:B------:R-:W-:-:S04]  /*08b0*/  LEA R26, P0, R3, UR12, 0x2 ;  /* 0x0000000c031a7c11 */ /* 0x000fc8000f8010ff */
[----:B------:R-:W-:Y:S02]  /*08c0*/  IADD3.X R27, PT, PT, R20, UR13, RZ, P0, !PT ;  /* 0x0000000d141b7c10 */ /* 0x000fe400087fe4ff */
[----:B0-----:R-:W-:-:S04]  /*08d0*/  LEA R16, P1, R4, UR12, 0x2 ;  /* 0x0000000c04107c11 */ /* 0x001fc8000f8210ff */
[----:B------:R-:W-:Y:S01]  /*08e0*/  IADD3.X R17, PT, PT, R21, UR13, RZ, P1, !PT ;  /* 0x0000000d15117c10 */ /* 0x000fe20008ffe4ff */
[----:B------:R-:W3:Y:S01]  /*08f0*/  LDG.E R27, desc[UR18][R26.64] ;  /* 0x000000121a1b7981 */ /* 0x000ee2000c1e1900 */
[----:B--2---:R-:W-:Y:S02]  /*0900*/  FMNMX3 R28, R25, R18, R28, !PT ;  /* 0x00000012191c7276 */ /* 0x004fe4000780001c */
[----:B------:R-:W-:Y:S01]  /*0910*/  LEA R18, P0, R5, UR12, 0x2 ;  /* 0x0000000c05127c11 */ /* 0x000fe2000f8010ff */
[----:B------:R0:W3:Y:S03]  /*0920*/  LDG.E R25, desc[UR18][R16.64] ;  /* 0x0000001210197981 */ /* 0x0000e6000c1e1900 */
[----:B------:R-:W-:-:S05]  /*0930*/  IADD3.X R19, PT, PT, R22, UR13, RZ, P0, !PT ;  /* 0x0000000d16137c10 */ /* 0x000fca00087fe4ff */
[----:B------:R1:W2:Y:S01]  /*0940*/  LDG.E R26, desc[UR18][R18.64] ;  /* 0x00000012121a7981 */ /* 0x0002a2000c1e1900 */
[----:B0-----:R-:W-:-:S04]  /*0950*/  LEA R16, P0, R7, UR12, 0x2 ;  /* 0x0000000c07107c11 */ /* 0x001fc8000f8010ff */
[----:B------:R-:W-:Y:S02]  /*0960*/  IADD3.X R17, PT, PT, R23, UR13, RZ, P0, !PT ;  /* 0x0000000d17117c10 */ /* 0x000fe400087fe4ff */
[----:B-1----:R-:W-:-:S03]  /*0970*/  LEA R18, P1, R8, UR12, 0x2 ;  /* 0x0000000c08127c11 */ /* 0x002fc6000f8210ff */
[----:B------:R0:W2:Y:S01]  /*0980*/  LDG.E R29, desc[UR18][R16.64] ;  /* 0x00000012101d7981 */ /* 0x0000a2000c1e1900 */
[----:B------:R-:W-:-:S05]  /*0990*/  IADD3.X R19, PT, PT, R24, UR13, RZ, P1, !PT ;  /* 0x0000000d18137c10 */ /* 0x000fca0008ffe4ff */
[----:B------:R-:W4:Y:S01]  /*09a0*/  LDG.E R18, desc[UR18][R18.64] ;  /* 0x0000001212127981 */ /* 0x000f22000c1e1900 */
[----:B0-----:R-:W-:-:S04]  /*09b0*/  LEA R16, P0, R9, UR12, 0x2 ;  /* 0x0000000c09107c11 */ /* 0x001fc8000f8010ff */
[----:B------:R-:W-:-:S05]  /*09c0*/  IADD3.X R17, PT, PT, R0, UR13, RZ, P0, !PT ;  /* 0x0000000d00117c10 */ /* 0x000fca00087fe4ff */
[----:B------:R-:W4:Y:S01]  /*09d0*/  LDG.E R16, desc[UR18][R16.64] ;  /* 0x0000001210107981 */ /* 0x000f22000c1e1900 */
[----:B------:R-:W-:Y:S02]  /*09e0*/  ULEA UR12, UP0, UR14, UR12, 0x5 ;  /* 0x0000000c0e0c7291 */ /* 0x000fe4000f8028ff */
[----:B------:R-:W-:Y:S02]  /*09f0*/  UIADD3 UR4, UPT, UPT, UR4, 0x8, URZ ;  /* 0x0000000804047890 */ /* 0x000fe4000fffe0ff */
[----:B------:R-:W-:Y:S02]  /*0a00*/  UIADD3.X UR13, UPT, UPT, UR13, UR10, URZ, UP0, !UPT ;  /* 0x0000000a0d0d7290 */ /* 0x000fe400087fe4ff */
[----:B------:R-:W-:Y:S01]  /*0a10*/  UISETP.NE.AND UP0, UPT, UR4, URZ, UPT ;  /* 0x000000ff0400728c */ /* 0x000fe2000bf05270 */
[----:B---3--:R-:W-:-:S04]  /*0a20*/  FMNMX3 R25, R28, R27, R25, !PT ;  /* 0x0000001b1c197276 */ /* 0x008fc80007800019 */
[----:B--2---:R-:W-:-:S04]  /*0a30*/  FMNMX3 R25, R25, R26, R29, !PT ;  /* 0x0000001a19197276 */ /* 0x004fc8000780001d */
[----:B----4-:R-:W-:Y:S01]  /*0a40*/  FMNMX3 R25, R25, R18, R16, !PT ;  /* 0x0000001219197276 */ /* 0x010fe20007800010 */
[----:B------:R-:W-:Y:S06]  /*0a50*/  BRA.U UP0, `(.L_x_8) ;  /* 0xfffffffd007c7547 */ /* 0x000fec000b83ffff */
[----:B------:R-:W-:-:S12]  /*0a60*/  ULOP3.LUT UR4, UR21, 0x7ffffff8, URZ, 0xc0, !UPT ;  /* 0x7ffffff815047892 */ /* 0x000fd8000f8ec0ff */
.L_x_7:
[----:B------:R-:W-:-:S09]  /*0a70*/  ULOP3.LUT UP0, UR10, UR21, 0x7, URZ, 0xc0, !UPT ;  /* 0x00000007150a7892 */ /* 0x000fd2000f80c0ff */
[----:B------:R-:W-:Y:S05]  /*0a80*/  BRA.U !UP0, `(.L_x_6) ;  /* 0x0000000508907547 */ /* 0x000fea000b800000 */
[----:B------:R-:W-:Y:S01]  /*0a90*/  UISETP.GE.U32.AND UP0, UPT, UR10, 0x4, UPT ;  /* 0x000000040a00788c */ /* 0x000fe2000bf06070 */
[----:B------:R-:W-:Y:S01]  /*0aa0*/  SHF.R.S32.HI R3, RZ, 0x1f, R14 ;  /* 0x0000001fff037819 */ /* 0x000fe2000001140e */
[----:B------:R-:W-:-:S04]  /*0ab0*/  ULOP3.LUT UR12, UR21, 0x3, URZ, 0xc0, !UPT ;  /* 0x00000003150c7892 */ /* 0x000fc8000f8ec0ff */
[----:B------:R-:W-:-:S03]  /*0ac0*/  UISETP.NE.AND UP1, UPT, UR12, URZ, UPT ;  /* 0x000000ff0c00728c */ /* 0x000fc6000bf25270 */
[----:B------:R-:W-:Y:S08]  /*0ad0*/  BRA.U !UP0, `(.L_x_9) ;  /* 0x0000000108ac7547 */ /* 0x000ff0000b800000 */
[----:B------:R-:W-:Y:S01]  /*0ae0*/  UIADD3 UR10, UP0, UPT, UR8, UR4, URZ ;  /* 0x00000004080a7290 */ /* 0x000fe2000ff1e0ff */
[----:B------:R-:W-:Y:S01]  /*0af0*/  MOV R2, R14 ;  /* 0x0000000e00027202 */ /* 0x000fe20000000f00 */
[----:B------:R-:W0:Y:S01]  /*0b00*/  LDCU.64 UR14, c[0x0][0x380] ;  /* 0x00007000ff0e77ac */ /* 0x000e220008000a00 */
[----:B------:R-:W-:Y:S01]  /*0b10*/  IMAD.MOV.U32 R13, RZ, RZ, RZ ;  /* 0x000000ffff0d7224 */ /* 0x000fe200078e00ff */
[----:B------:R-:W-:Y:S02]  /*0b20*/  UIADD3.X UR11, UPT, UPT, URZ, UR9, URZ, UP0, !UPT ;  /* 0x00000009ff0b7290 */ /* 0x000fe400087fe4ff */
[----:B------:R-:W-:Y:S02]  /*0b30*/  IMAD.U32 R5, RZ, RZ, UR10 ;  /* 0x0000000aff057e24 */ /* 0x000fe4000f8e00ff */
[----:B------:R-:W-:Y:S02]  /*0b40*/  UIMAD UR11, UR11, UR6, URZ ;  /* 0x000000060b0b72a4 */ /* 0x000fe4000f8e02ff */
[----:B------:R-:W-:-:S02]  /*0b50*/  IMAD.WIDE.U32 R4, R5, UR6, R2 ;  /* 0x0000000605047c25 */ /* 0x000fc4000f8e0002 */
[----:B------:R-:W-:Y:S01]  /*0b60*/  UIMAD UR11, UR5, UR10, UR11 ;  /* 0x0000000a050b72a4 */ /* 0x000fe2000f8e020b */
[C---:B------:R-:W-:Y:S01]  /*0b70*/  IADD3 R19, P2, PT, R4.reuse, UR6, RZ ;  /* 0x0000000604137c10 */ /* 0x040fe2000ff5e0ff */
[----:B------:R-:W-:-:S03]  /*0b80*/  IMAD.WIDE.U32 R10, R4, UR7, R12 ;  /* 0x00000007040a7c25 */ /* 0x000fc6000f8e000c */
[----:B------:R-:W-:Y:S01]  /*0b90*/  IADD3 R7, P1, PT, R19, UR6, RZ ;  /* 0x0000000613077c10 */ /* 0x000fe2000ff3e0ff */
[----:B------:R-:W-:Y:S01]  /*0ba0*/  VIADD R0, R5, UR11 ;  /* 0x0000000b05007c36 */ /* 0x000fe20008000000 */
[----:B0-----:R-:W-:Y:S01]  /*0bb0*/  LEA R4, P0, R10, UR14, 0x2 ;  /* 0x0000000e0a047c11 */ /* 0x001fe2000f8010ff */
[----:B------:R-:W-:-:S04]  /*0bc0*/  IMAD.WIDE.U32 R18, R19, UR7, R12 ;  /* 0x0000000713127c25 */ /* 0x000fc8000f8e000c */
[C---:B------:R-:W-:Y:S01]  /*0bd0*/  IMAD R5, R0.reuse, UR7, RZ ;  /* 0x0000000700057c24 */ /* 0x040fe2000f8e02ff */
[----:B------:R-:W-:Y:S02]  /*0be0*/  IADD3.X R0, PT, PT, R0, UR5, RZ, P2, !PT ;  /* 0x0000000500007c10 */ /* 0x000fe400097fe4ff */
[----:B------:R-:W-:Y:S01]  /*0bf0*/  IADD3 R9, P2, PT, R7, UR6, RZ ;  /* 0x0000000607097c10 */ /* 0x000fe2000ff5e0ff */
[----:B------:R-:W-:Y:S01]  /*0c00*/  IMAD.IADD R5, R11, 0x1, R5 ;  /* 0x000000010b057824 */ /* 0x000fe200078e0205 */
[C---:B------:R-:W-:Y:S01]  /*0c10*/  IADD3.X R16, PT, PT, R0.reuse, UR5, RZ, P1, !PT ;  /* 0x0000000500107c10 */ /* 0x040fe20008ffe4ff */
[----:B------:R-:W-:Y:S02]  /*0c20*/  IMAD R11, R0, UR7, RZ ;  /* 0x00000007000b7c24 */ /* 0x000fe4000f8e02ff */
[----:B------:R-:W-:Y:S01]  /*0c30*/  IMAD.WIDE.U32 R6, R7, UR7, R12 ;  /* 0x0000000707067c25 */ /* 0x000fe2000f8e000c */
[----:B------:R-:W-:Y:S02]  /*0c40*/  IADD3.X R0, PT, PT, R16, UR5, RZ, P2, !PT ;  /* 0x0000000510007c10 */ /* 0x000fe400097fe4ff */
[----:B------:R-:W-:Y:S01]  /*0c50*/  LEA.HI.X R5, R10, UR15, R5, 0x2, P0 ;  /* 0x0000000f0a057c11 */ /* 0x000fe200080f1405 */
[----:B------:R-:W-:Y:S01]  /*0c60*/  IMAD R17, R16, UR7, RZ ;  /* 0x0000000710117c24 */ /* 0x000fe2000f8e02ff */
[----:B------:R-:W-:Y:S01]  /*0c70*/  IADD3 R11, PT, PT, R19, R11, RZ ;  /* 0x0000000b130b7210 */ /* 0x000fe20007ffe0ff */
[----:B------:R-:W-:Y:S01]  /*0c80*/  IMAD.WIDE.U32 R8, R9, UR7, R12 ;  /* 0x0000000709087c25 */ /* 0x000fe2000f8e000c */
[----:B------:R-:W-:Y:S01]  /*0c90*/  LEA R10, P0, R18, UR14, 0x2 ;  /* 0x0000000e120a7c11 */ /* 0x000fe2000f8010ff */
[----:B------:R-:W2:Y:S01]  /*0ca0*/  LDG.E R4, desc[UR18][R4.64] ;  /* 0x0000001204047981 */ /* 0x000ea2000c1e1900 */
[----:B------:R-:W-:Y:S01]  /*0cb0*/  LEA R16, P1, R6, UR14, 0x2 ;  /* 0x0000000e06107c11 */ /* 0x000fe2000f8210ff */
[----:B------:R-:W-:Y:S01]  /*0cc0*/  IMAD R19, R0, UR7, RZ ;  /* 0x0000000700137c24 */ /* 0x000fe2000f8e02ff */
[----:B------:R-:W-:Y:S01]  /*0cd0*/  LEA.HI.X R11, R18, UR15, R11, 0x2, P0 ;  /* 0x0000000f120b7c11 */ /* 0x000fe200080f140b */
[----:B------:R-:W-:Y:S01]  /*0ce0*/  IMAD.IADD R17, R7, 0x1, R17 ;  /* 0x0000000107117824 */ /* 0x000fe200078e0211 */
[----:B------:R-:W-:Y:S01]  /*0cf0*/  LEA R18, P0, R8, UR14, 0x2 ;  /* 0x0000000e08127c11 */ /* 0x000fe2000f8010ff */
[----:B------:R-:W-:-:S02]  /*0d00*/  IMAD.IADD R7, R9, 0x1, R19 ;  /* 0x0000000109077824 */ /* 0x000fc400078e0213 */
[----:B------:R-:W2:Y:S01]  /*0d10*/  LDG.E R10, desc[UR18][R10.64] ;  /* 0x000000120a0a7981 */ /* 0x000ea2000c1e1900 */
[----:B------:R-:W-:Y:S02]  /*0d20*/  LEA.HI.X R17, R6, UR15, R17, 0x2, P1 ;  /* 0x0000000f06117c11 */ /* 0x000fe400088f1411 */
[----:B------:R-:W-:-:S03]  /*0d30*/  LEA.HI.X R19, R8, UR15, R7, 0x2, P0 ;  /* 0x0000000f08137c11 */ /* 0x000fc600080f1407 */
[----:B------:R-:W3:Y:S04]  /*0d40*/  LDG.E R16, desc[UR18][R16.64] ;  /* 0x0000001210107981 */ /* 0x000ee8000c1e1900 */
[----:B------:R-:W3:Y:S01]  /*0d50*/  LDG.E R18, desc[UR18][R18.64] ;  /* 0x0000001212127981 */ /* 0x000ee2000c1e1900 */
[----:B------:R-:W-:Y:S01]  /*0d60*/  UIADD3 UR4, UPT, UPT, UR4, 0x4, URZ ;  /* 0x0000000404047890 */ /* 0x000fe2000fffe0ff */
[----:B--2---:R-:W-:-:S04]  /*0d70*/  FMNMX3 R25, R25, R4, R10, !PT ;  /* 0x0000000419197276 */ /* 0x004fc8000780000a */
[----:B---3--:R-:W-:-:S07]  /*0d80*/  FMNMX3 R25, R25, R16, R18, !PT ;  /* 0x0000001019197276 */ /* 0x008fce0007800012 */
.L_x_9:
[----:B------:R-:W-:Y:S05]  /*0d90*/  BRA.U !UP1, `(.L_x_6) ;  /* 0x0000000109cc7547 */ /* 0x000fea000b800000 */
[----:B------:R-:W-:Y:S02]  /*0da0*/  UISETP.NE.AND UP0, UPT, UR12, 0x1, UPT ;  /* 0x000000010c00788c */ /* 0x000fe4000bf05270 */
[----:B------:R-:W-:-:S04]  /*0db0*/  ULOP3.LUT UR10, UR21, 0x1, URZ, 0xc0, !UPT ;  /* 0x00000001150a7892 */ /* 0x000fc8000f8ec0ff */
[----:B------:R-:W-:-:S03]  /*0dc0*/  UISETP.NE.U32.AND UP1, UPT, UR10, 0x1, UPT ;  /* 0x000000010a00788c */ /* 0x000fc6000bf25070 */
[----:B------:R-:W-:Y:S08]  /*0dd0*/  BRA.U !UP0, `(.L_x_10) ;  /* 0x0000000108707547 */ /* 0x000ff0000b800000 */
[----:B------:R-:W-:Y:S01]  /*0de0*/  UIADD3 UR10, UP0, UPT, UR8, UR4, URZ ;  /* 0x00000004080a7290 */ /* 0x000fe2000ff1e0ff */
[----:B------:R-:W-:Y:S01]  /*0df0*/  IMAD.MOV.U32 R4, RZ, RZ, R14 ;  /* 0x000000ffff047224 */ /* 0x000fe200078e000e */
[----:B------:R-:W0:Y:S01]  /*0e00*/  LDCU.64 UR12, c[0x0][0x380] ;  /* 0x00007000ff0c77ac */ /* 0x000e220008000a00 */
[----:B------:R-:W-:Y:S02]  /*0e10*/  IMAD.MOV.U32 R5, RZ, RZ, R3 ;  /* 0x000000ffff057224 */ /* 0x000fe400078e0003 */
[----:B------:R-:W-:Y:S01]  /*0e20*/  IMAD.MOV.U32 R6, RZ, RZ, R12 ;  /* 0x000000ffff067224 */ /* 0x000fe200078e000c */
[----:B------:R-:W-:Y:S01]  /*0e30*/  UIADD3.X UR11, UPT, UPT, URZ, UR9, URZ, UP0, !UPT ;  /* 0x00000009ff0b7290 */ /* 0x000fe200087fe4ff */
[----:B------:R-:W-:-:S03]  /*0e40*/  MOV R7, UR10 ;  /* 0x0000000a00077c02 */ /* 0x000fc60008000f00 */
[----:B------:R-:W-:Y:S02]  /*0e50*/  UIMAD UR11, UR11, UR6, URZ ;  /* 0x000000060b0b72a4 */ /* 0x000fe4000f8e02ff */
[----:B------:R-:W-:Y:S02]  /*0e60*/  IMAD.WIDE.U32 R4, R7, UR6, R4 ;  /* 0x0000000607047c25 */ /* 0x000fe4000f8e0004 */
[----:B------:R-:W-:Y:S02]  /*0e70*/  UIMAD UR11, UR5, UR10, UR11 ;  /* 0x0000000a050b72a4 */ /* 0x000fe4000f8e020b */
[----:B------:R-:W-:Y:S01]  /*0e80*/  IMAD.MOV.U32 R7, RZ, RZ, RZ ;  /* 0x000000ffff077224 */ /* 0x000fe200078e00ff */
[----:B------:R-:W-:-:S03]  /*0e90*/  IADD3 R9, P0, PT, R4, UR6, RZ ;  /* 0x0000000604097c10 */ /* 0x000fc6000ff1e0ff */
[----:B------:R-:W-:Y:S01]  /*0ea0*/  IADD3 R0, PT, PT, R5, UR11, RZ ;  /* 0x0000000b05007c10 */ /* 0x000fe2000fffe0ff */
[----:B------:R-:W-:-:S03]  /*0eb0*/  IMAD.WIDE.U32 R4, R4, UR7, R6 ;  /* 0x0000000704047c25 */ /* 0x000fc6000f8e0006 */
[C---:B------:R-:W-:Y:S01]  /*0ec0*/  IADD3.X R10, PT, PT, R0.reuse, UR5, RZ, P0, !PT ;  /* 0x00000005000a7c10 */ /* 0x040fe200087fe4ff */
[----:B------:R-:W-:Y:S02]  /*0ed0*/  IMAD R11, R0, UR7, RZ ;  /* 0x00000007000b7c24 */ /* 0x000fe4000f8e02ff */
[----:B------:R-:W-:Y:S01]  /*0ee0*/  IMAD.WIDE.U32 R8, R9, UR7, R6 ;  /* 0x0000000709087c25 */ /* 0x000fe2000f8e0006 */
[----:B0-----:R-:W-:Y:S02]  /*0ef0*/  LEA R6, P0, R4, UR12, 0x2 ;  /* 0x0000000c04067c11 */ /* 0x001fe4000f8010ff */
[----:B------:R-:W-:Y:S01]  /*0f00*/  IADD3 R11, PT, PT, R5, R11, RZ ;  /* 0x0000000b050b7210 */ /* 0x000fe20007ffe0ff */
[----:B------:R-:W-:Y:S01]  /*0f10*/  IMAD R7, R10, UR7, RZ ;  /* 0x000000070a077c24 */ /* 0x000fe2000f8e02ff */
[----:B------:R-:W-:-:S03]  /*0f20*/  LEA R10, P1, R8, UR12, 0x2 ;  /* 0x0000000c080a7c11 */ /* 0x000fc6000f8210ff */
[----:B------:R-:W-:Y:S01]  /*0f30*/  IMAD.IADD R5, R9, 0x1, R7 ;  /* 0x0000000109057824 */ /* 0x000fe200078e0207 */
[----:B------:R-:W-:-:S04]  /*0f40*/  LEA.HI.X R7, R4, UR13, R11, 0x2, P0 ;  /* 0x0000000d04077c11 */ /* 0x000fc800080f140b */
[----:B------:R-:W-:Y:S01]  /*0f50*/  LEA.HI.X R11, R8, UR13, R5, 0x2, P1 ;  /* 0x0000000d080b7c11 */ /* 0x000fe200088f1405 */
[----:B------:R-:W2:Y:S04]  /*0f60*/  LDG.E R6, desc[UR18][R6.64] ;  /* 0x0000001206067981 */ /* 0x000ea8000c1e1900 */
[----:B------:R-:W2:Y:S01]  /*0f70*/  LDG.E R10, desc[UR18][R10.64] ;  /* 0x000000120a0a7981 */ /* 0x000ea2000c1e1900 */
[----:B------:R-:W-:Y:S01]  /*0f80*/  UIADD3 UR4, UPT, UPT, UR4, 0x2, URZ ;  /* 0x0000000204047890 */ /* 0x000fe2000fffe0ff */
[----:B--2---:R-:W-:-:S11]  /*0f90*/  FMNMX3 R25, R25, R6, R10, !PT ;  /* 0x0000000619197276 */ /* 0x004fd6000780000a */
.L_x_10:
[----:B------:R-:W-:Y:S05]  /*0fa0*/  BRA.U UP1, `(.L_x_6) ;  /* 0x0000000101487547 */ /* 0x000fea000b800000 */
[----:B------:R-:W-:Y:S01]  /*0fb0*/  UIADD3 UR4, UP0, UPT, UR8, UR4, URZ ;  /* 0x0000000408047290 */ /* 0x000fe2000ff1e0ff */
[----:B------:R-:W-:Y:S01]  /*0fc0*/  MOV R2, R14 ;  /* 0x0000000e00027202 */ /* 0x000fe20000000f00 */
[----:B------:R-:W0:Y:S01]  /*0fd0*/  LDCU.64 UR10, c[0x0][0x380] ;  /* 0x00007000ff0a77ac */ /* 0x000e220008000a00 */
[----:B------:R-:W-:Y:S01]  /*0fe0*/  IMAD.MOV.U32 R4, RZ, RZ, R12 ;  /* 0x000000ffff047224 */ /* 0x000fe200078e000c */
[----:B------:R-:W-:Y:S02]  /*0ff0*/  UIADD3.X UR8, UPT, UPT, URZ, UR9, URZ, UP0, !UPT ;  /* 0x00000009ff087290 */ /* 0x000fe400087fe4ff */
[----:B------:R-:W-:Y:S02]  /*1000*/  IMAD.U32 R5, RZ, RZ, UR4 ;  /* 0x00000004ff057e24 */ /* 0x000fe4000f8e00ff */
[----:B------:R-:W-:Y:S02]  /*1010*/  UIMAD UR8, UR8, UR6, URZ ;  /* 0x00000006080872a4 */ /* 0x000fe4000f8e02ff */
[----:B------:R-:W-:-:S04]  /*1020*/  IMAD.WIDE.U32 R2, R5, UR6, R2 ;  /* 0x0000000605027c25 */ /* 0x000fc8000f8e0002 */
[----:B------:R-:W-:Y:S01]  /*1030*/  HFMA2 R5, -RZ, RZ, 0, 0 ;  /* 0x00000000ff057431 */ /* 0x000fe200000001ff */
[----:B------:R-:W-:-:S06]  /*1040*/  UIMAD UR8, UR5, UR4, UR8 ;  /* 0x00000004050872a4 */ /* 0x000fcc000f8e0208 */
[----:B------:R-:W-:Y:S02]  /*1050*/  VIADD R0, R3, UR8 ;  /* 0x0000000803007c36 */ /* 0x000fe40008000000 */
[----:B------:R-:W-:-:S04]  /*1060*/  IMAD.WIDE.U32 R2, R2, UR7, R4 ;  /* 0x0000000702027c25 */ /* 0x000fc8000f8e0004 */
[----:B------:R-:W-:Y:S01]  /*1070*/  IMAD R5, R0, UR7, RZ ;  /* 0x0000000700057c24 */ /* 0x000fe2000f8e02ff */
[----:B0-----:R-:W-:-:S03]  /*1080*/  LEA R4, P0, R2, UR10, 0x2 ;  /* 0x0000000a02047c11 */ /* 0x001fc6000f8010ff */
[----:B------:R-:W-:-:S05]  /*1090*/  IMAD.IADD R3, R3, 0x1, R5 ;  /* 0x0000000103037824 */ /* 0x000fca00078e0205 */
[----:B------:R-:W-:-:S05]  /*10a0*/  LEA.HI.X R5, R2, UR11, R3, 0x2, P0 ;  /* 0x0000000b02057c11 */ /* 0x000fca00080f1403 */
[----:B------:R-:W2:Y:S02]  /*10b0*/  LDG.E R4, desc[UR18][R4.64] ;  /* 0x0000001204047981 */ /* 0x000ea4000c1e1900 */
[----:B--2---:R-:W-:-:S07]  /*10c0*/  FMNMX R25, R25, R4, !PT ;  /* 0x0000000419197209 */ /* 0x004fce0007800000 */
.L_x_6:
[----:B------:R-:W0:Y:S01]  /*10d0*/  S2R R3, SR_CTAID.Z ;  /* 0x0000000000037919 */ /* 0x000e220000002700 */
[----:B------:R-:W-:Y:S01]  /*10e0*/  USHF.R.S32.HI UR4, URZ, 0x1f, UR6 ;  /* 0x0000001fff047899 */ /* 0x000fe20008011406 */
[--C-:B------:R-:W-:Y:S01]  /*10f0*/  SHF.R.S32.HI R15, RZ, 0x1f, R14.reuse ;  /* 0x0000001fff0f7819 */ /* 0x100fe2000001140e */
[----:B------:R-:W1:Y:S01]  /*1100*/  LDCU.64 UR8, c[0x0][0x388] ;  /* 0x00007100ff0877ac */ /* 0x000e620008000a00 */
[----:B------:R-:W-:Y:S01]  /*1110*/  MOV R13, RZ ;  /* 0x000000ff000d7202 */ /* 0x000fe20000000f00 */
[----:B------:R-:W-:Y:S01]  /*1120*/  UIMAD UR4, UR4, UR22, URZ ;  /* 0x00000016040472a4 */ /* 0x000fe2000f8e02ff */
[----:B0-----:R-:W-:-:S05]  /*1130*/  IMAD.WIDE.U32 R2, R3, UR6, R14 ;  /* 0x0000000603027c25 */ /* 0x001fca000f8e000e */
[----:B------:R-:W-:Y:S02]  /*1140*/  VIADD R0, R3, UR4 ;  /* 0x0000000403007c36 */ /* 0x000fe40008000000 */
[----:B------:R-:W-:-:S04]  /*1150*/  IMAD.WIDE.U32 R2, R2, UR7, R12 ;  /* 0x0000000702027c25 */ /* 0x000fc8000f8e000c */
[----:B------:R-:W-:Y:S01]  /*1160*/  IMAD R5, R0, UR7, RZ ;  /* 0x0000000700057c24 */ /* 0x000fe2000f8e02ff */
[----:B-1----:R-:W-:-:S03]  /*1170*/  LEA R4, P0, R2, UR8, 0x2 ;  /* 0x0000000802047c11 */ /* 0x002fc6000f8010ff */
[----:B------:R-:W-:-:S05]  /*1180*/  IMAD.IADD R3, R3, 0x1, R5 ;  /* 0x0000000103037824 */ /* 0x000fca00078e0205 */
[----:B------:R-:W-:-:S05]  /*1190*/  LEA.HI.X R5, R2, UR9, R3, 0x2, P0 ;  /* 0x0000000902057c11 */ /* 0x000fca00080f1403 */
[----:B------:R-:W-:Y:S01]  /*11a0*/  STG.E desc[UR18][R4.64], R25 ;  /* 0x0000001904007986 */ /* 0x000fe2000c101912 */
[----:B------:R-:W-:Y:S05]  /*11b0*/  EXIT ;  /* 0x000000000000794d */ /* 0x000fea0003800000 */
.L_x_11:
        /* <DEDUP_REMOVED lines=12> */
.L_x_13:


//--------------------- .nv.shared.reserved.0     --------------------------
	.section	.nv.shared.reserved.0,"aw",@nobits
	.weak		__nv_reservedSMEM_offset_0_alias
	.size		__nv_reservedSMEM_offset_0_alias, 0, 64
	.other		__nv_reservedSMEM_offset_0_alias,@"STO_CUDA_RESERVED_SHARED STV_DEFAULT"
__nv_reservedSMEM_offset_0_alias:
	.zero		0
	.zero		64


//--------------------- .nv.constant0._Z26reduceMaxKernel_VectorizedPKfPfiiii --------------------------
	.section	.nv.constant0._Z26reduceMaxKernel_VectorizedPKfPfiiii,"a",@progbits
	.sectionflags	@""
	.align	4
.nv.constant0._Z26reduceMaxKernel_VectorizedPKfPfiiii:
	.zero		928


//--------------------- .nv.constant0._Z15reduceMaxKernelPKfPfiiii --------------------------
	.section	.nv.constant0._Z15reduceMaxKernelPKfPfiiii,"a",@progbits
	.sectionflags	@""
	.align	4
.nv.constant0._Z15reduceMaxKernelPKfPfiiii:
	.zero		928


//--------------------- SYMBOLS --------------------------

	.type		.nv.reservedSmem.offset0,@object
	.size		.nv.reservedSmem.offset0,0x4
